//
// Generated by NVIDIA NVVM Compiler
//
// Compiler Build ID: CL-36424714
// Cuda compilation tools, release 13.0, V13.0.88
// Based on NVVM 20.0.0
//

.version 9.0
.target sm_100
.address_size 64

	// .globl	_Z9greyscalePfPhiii
// _ZZ9greyscalePfPhiiiE8rgbBlock has been demoted
// _ZZ9histogramPhPiiiE5histo has been demoted
// _ZZ3CDFPiPfiiE3cdf has been demoted

.visible .entry _Z9greyscalePfPhiii(
	.param .u64 .ptr .align 1 _Z9greyscalePfPhiii_param_0,
	.param .u64 .ptr .align 1 _Z9greyscalePfPhiii_param_1,
	.param .u32 _Z9greyscalePfPhiii_param_2,
	.param .u32 _Z9greyscalePfPhiii_param_3,
	.param .u32 _Z9greyscalePfPhiii_param_4
)
{
	.reg .pred 	%p<13>;
	.reg .b16 	%rs<7>;
	.reg .b32 	%r<80>;
	.reg .b32 	%f<36>;
	.reg .b64 	%rd<16>;
	.reg .b64 	%fd<7>;
	// demoted variable
	.shared .align 4 .b8 _ZZ9greyscalePfPhiiiE8rgbBlock[3072];
	ld.param.u64 	%rd4, [_Z9greyscalePfPhiii_param_0];
	ld.param.u64 	%rd3, [_Z9greyscalePfPhiii_param_1];
	ld.param.u32 	%r36, [_Z9greyscalePfPhiii_param_2];
	ld.param.u32 	%r34, [_Z9greyscalePfPhiii_param_3];
	ld.param.u32 	%r35, [_Z9greyscalePfPhiii_param_4];
	cvta.to.global.u64 	%rd1, %rd4;
	mov.u32 	%r1, %tid.x;
	mov.u32 	%r37, %ctaid.x;
	shl.b32 	%r38, %r37, 4;
	add.s32 	%r2, %r38, %r1;
	mov.u32 	%r3, %tid.y;
	mov.u32 	%r39, %ctaid.y;
	shl.b32 	%r40, %r39, 4;
	add.s32 	%r4, %r40, %r3;
	setp.ge.s32 	%p1, %r4, %r36;
	setp.ge.s32 	%p2, %r2, %r34;
	or.pred  	%p3, %p1, %p2;
	@%p3 bra 	$L__BB0_15;
	mad.lo.s32 	%r5, %r34, %r4, %r2;
	setp.lt.s32 	%p4, %r35, 1;
	@%p4 bra 	$L__BB0_14;
	mul.lo.s32 	%r6, %r5, %r35;
	shl.b32 	%r42, %r3, 4;
	add.s32 	%r43, %r42, %r1;
	mul.lo.s32 	%r7, %r35, %r43;
	and.b32  	%r8, %r35, 15;
	setp.lt.u32 	%p5, %r35, 16;
	mov.b32 	%r75, 0;
	@%p5 bra 	$L__BB0_5;
	and.b32  	%r75, %r35, 2147483632;
	neg.s32 	%r73, %r75;
	add.s64 	%rd2, %rd1, 32;
	shl.b32 	%r44, %r7, 2;
	mov.u32 	%r45, _ZZ9greyscalePfPhiiiE8rgbBlock;
	add.s32 	%r46, %r44, %r45;
	add.s32 	%r71, %r46, 32;
	mov.u32 	%r72, %r6;
$L__BB0_4:
	.pragma "nounroll";
	mul.wide.s32 	%rd5, %r72, 4;
	add.s64 	%rd6, %rd2, %rd5;
	ld.global.f32 	%f1, [%rd6+-32];
	st.shared.f32 	[%r71+-32], %f1;
	ld.global.f32 	%f2, [%rd6+-28];
	st.shared.f32 	[%r71+-28], %f2;
	ld.global.f32 	%f3, [%rd6+-24];
	st.shared.f32 	[%r71+-24], %f3;
	ld.global.f32 	%f4, [%rd6+-20];
	st.shared.f32 	[%r71+-20], %f4;
	ld.global.f32 	%f5, [%rd6+-16];
	st.shared.f32 	[%r71+-16], %f5;
	ld.global.f32 	%f6, [%rd6+-12];
	st.shared.f32 	[%r71+-12], %f6;
	ld.global.f32 	%f7, [%rd6+-8];
	st.shared.f32 	[%r71+-8], %f7;
	ld.global.f32 	%f8, [%rd6+-4];
	st.shared.f32 	[%r71+-4], %f8;
	ld.global.f32 	%f9, [%rd6];
	st.shared.f32 	[%r71], %f9;
	ld.global.f32 	%f10, [%rd6+4];
	st.shared.f32 	[%r71+4], %f10;
	ld.global.f32 	%f11, [%rd6+8];
	st.shared.f32 	[%r71+8], %f11;
	ld.global.f32 	%f12, [%rd6+12];
	st.shared.f32 	[%r71+12], %f12;
	ld.global.f32 	%f13, [%rd6+16];
	st.shared.f32 	[%r71+16], %f13;
	ld.global.f32 	%f14, [%rd6+20];
	st.shared.f32 	[%r71+20], %f14;
	ld.global.f32 	%f15, [%rd6+24];
	st.shared.f32 	[%r71+24], %f15;
	ld.global.f32 	%f16, [%rd6+28];
	st.shared.f32 	[%r71+28], %f16;
	add.s32 	%r73, %r73, 16;
	add.s32 	%r72, %r72, 16;
	add.s32 	%r71, %r71, 64;
	setp.ne.s32 	%p6, %r73, 0;
	@%p6 bra 	$L__BB0_4;
$L__BB0_5:
	setp.eq.s32 	%p7, %r8, 0;
	@%p7 bra 	$L__BB0_14;
	and.b32  	%r19, %r35, 7;
	setp.lt.u32 	%p8, %r8, 8;
	@%p8 bra 	$L__BB0_8;
	add.s32 	%r47, %r75, %r6;
	mul.wide.s32 	%rd7, %r47, 4;
	add.s64 	%rd8, %rd1, %rd7;
	ld.global.f32 	%f17, [%rd8];
	add.s32 	%r48, %r75, %r7;
	shl.b32 	%r49, %r48, 2;
	mov.u32 	%r50, _ZZ9greyscalePfPhiiiE8rgbBlock;
	add.s32 	%r51, %r50, %r49;
	st.shared.f32 	[%r51], %f17;
	ld.global.f32 	%f18, [%rd8+4];
	st.shared.f32 	[%r51+4], %f18;
	ld.global.f32 	%f19, [%rd8+8];
	st.shared.f32 	[%r51+8], %f19;
	ld.global.f32 	%f20, [%rd8+12];
	st.shared.f32 	[%r51+12], %f20;
	ld.global.f32 	%f21, [%rd8+16];
	st.shared.f32 	[%r51+16], %f21;
	ld.global.f32 	%f22, [%rd8+20];
	st.shared.f32 	[%r51+20], %f22;
	ld.global.f32 	%f23, [%rd8+24];
	st.shared.f32 	[%r51+24], %f23;
	ld.global.f32 	%f24, [%rd8+28];
	st.shared.f32 	[%r51+28], %f24;
	add.s32 	%r75, %r75, 8;
$L__BB0_8:
	setp.eq.s32 	%p9, %r19, 0;
	@%p9 bra 	$L__BB0_14;
	and.b32  	%r22, %r35, 3;
	setp.lt.u32 	%p10, %r19, 4;
	@%p10 bra 	$L__BB0_11;
	add.s32 	%r52, %r75, %r6;
	mul.wide.s32 	%rd9, %r52, 4;
	add.s64 	%rd10, %rd1, %rd9;
	ld.global.f32 	%f25, [%rd10];
	add.s32 	%r53, %r75, %r7;
	shl.b32 	%r54, %r53, 2;
	mov.u32 	%r55, _ZZ9greyscalePfPhiiiE8rgbBlock;
	add.s32 	%r56, %r55, %r54;
	st.shared.f32 	[%r56], %f25;
	ld.global.f32 	%f26, [%rd10+4];
	st.shared.f32 	[%r56+4], %f26;
	ld.global.f32 	%f27, [%rd10+8];
	st.shared.f32 	[%r56+8], %f27;
	ld.global.f32 	%f28, [%rd10+12];
	st.shared.f32 	[%r56+12], %f28;
	add.s32 	%r75, %r75, 4;
$L__BB0_11:
	setp.eq.s32 	%p11, %r22, 0;
	@%p11 bra 	$L__BB0_14;
	shl.b32 	%r57, %r7, 2;
	shl.b32 	%r58, %r75, 2;
	add.s32 	%r59, %r57, %r58;
	mov.u32 	%r60, _ZZ9greyscalePfPhiiiE8rgbBlock;
	add.s32 	%r79, %r60, %r59;
	add.s32 	%r78, %r75, %r6;
	neg.s32 	%r77, %r22;
$L__BB0_13:
	.pragma "nounroll";
	mul.wide.s32 	%rd11, %r78, 4;
	add.s64 	%rd12, %rd1, %rd11;
	ld.global.f32 	%f29, [%rd12];
	st.shared.f32 	[%r79], %f29;
	add.s32 	%r79, %r79, 4;
	add.s32 	%r78, %r78, 1;
	add.s32 	%r77, %r77, 1;
	setp.ne.s32 	%p12, %r77, 0;
	@%p12 bra 	$L__BB0_13;
$L__BB0_14:
	shl.b32 	%r61, %r3, 4;
	add.s32 	%r62, %r61, %r1;
	mul.lo.s32 	%r63, %r35, %r62;
	shl.b32 	%r64, %r63, 2;
	mov.u32 	%r65, _ZZ9greyscalePfPhiiiE8rgbBlock;
	add.s32 	%r66, %r65, %r64;
	ld.shared.f32 	%f30, [%r66];
	mul.f32 	%f31, %f30, 0f437F0000;
	cvt.rzi.u32.f32 	%r67, %f31;
	cvt.u16.u32 	%rs1, %r67;
	and.b16  	%rs2, %rs1, 255;
	ld.shared.f32 	%f32, [%r66+4];
	mul.f32 	%f33, %f32, 0f437F0000;
	cvt.rzi.u32.f32 	%r68, %f33;
	cvt.u16.u32 	%rs3, %r68;
	and.b16  	%rs4, %rs3, 255;
	ld.shared.f32 	%f34, [%r66+8];
	mul.f32 	%f35, %f34, 0f437F0000;
	cvt.rzi.u32.f32 	%r69, %f35;
	cvt.u16.u32 	%rs5, %r69;
	and.b16  	%rs6, %rs5, 255;
	cvt.rn.f64.u16 	%fd1, %rs2;
	cvt.rn.f64.u16 	%fd2, %rs4;
	mul.f64 	%fd3, %fd2, 0d3FE6B851EB851EB8;
	fma.rn.f64 	%fd4, %fd1, 0d3FCAE147AE147AE1, %fd3;
	cvt.rn.f64.u16 	%fd5, %rs6;
	fma.rn.f64 	%fd6, %fd5, 0d3FB1EB851EB851EC, %fd4;
	cvt.rzi.u32.f64 	%r70, %fd6;
	cvt.s64.s32 	%rd13, %r5;
	cvta.to.global.u64 	%rd14, %rd3;
	add.s64 	%rd15, %rd14, %rd13;
	st.global.u8 	[%rd15], %r70;
$L__BB0_15:
	ret;

}
	// .globl	_Z15trash_histogramPhPiii
.visible .entry _Z15trash_histogramPhPiii(
	.param .u64 .ptr .align 1 _Z15trash_histogramPhPiii_param_0,
	.param .u64 .ptr .align 1 _Z15trash_histogramPhPiii_param_1,
	.param .u32 _Z15trash_histogramPhPiii_param_2,
	.param .u32 _Z15trash_histogramPhPiii_param_3
)
{
	.reg .pred 	%p<4>;
	.reg .b32 	%r<14>;
	.reg .b64 	%rd<9>;

	ld.param.u64 	%rd1, [_Z15trash_histogramPhPiii_param_0];
	ld.param.u64 	%rd2, [_Z15trash_histogramPhPiii_param_1];
	ld.param.u32 	%r4, [_Z15trash_histogramPhPiii_param_2];
	ld.param.u32 	%r3, [_Z15trash_histogramPhPiii_param_3];
	mov.u32 	%r5, %tid.y;
	mov.u32 	%r6, %ctaid.y;
	shl.b32 	%r7, %r6, 4;
	add.s32 	%r1, %r7, %r5;
	mov.u32 	%r8, %tid.x;
	mov.u32 	%r9, %ctaid.x;
	shl.b32 	%r10, %r9, 4;
	add.s32 	%r2, %r10, %r8;
	setp.ge.s32 	%p1, %r1, %r4;
	setp.ge.s32 	%p2, %r2, %r3;
	or.pred  	%p3, %p1, %p2;
	@%p3 bra 	$L__BB1_2;
	cvta.to.global.u64 	%rd3, %rd1;
	cvta.to.global.u64 	%rd4, %rd2;
	mad.lo.s32 	%r11, %r3, %r1, %r2;
	cvt.s64.s32 	%rd5, %r11;
	add.s64 	%rd6, %rd3, %rd5;
	ld.global.u8 	%r12, [%rd6];
	mul.wide.u32 	%rd7, %r12, 4;
	add.s64 	%rd8, %rd4, %rd7;
	atom.global.add.u32 	%r13, [%rd8], 1;
$L__BB1_2:
	ret;

}
	// .globl	_Z9histogramPhPiii
.visible .entry _Z9histogramPhPiii(
	.param .u64 .ptr .align 1 _Z9histogramPhPiii_param_0,
	.param .u64 .ptr .align 1 _Z9histogramPhPiii_param_1,
	.param .u32 _Z9histogramPhPiii_param_2,
	.param .u32 _Z9histogramPhPiii_param_3
)
{
	.reg .pred 	%p<6>;
	.reg .b16 	%rs<2>;
	.reg .b32 	%r<24>;
	.reg .b64 	%rd<9>;
	// demoted variable
	.shared .align 4 .b8 _ZZ9histogramPhPiiiE5histo[1024];
	ld.param.u64 	%rd1, [_Z9histogramPhPiii_param_0];
	ld.param.u64 	%rd2, [_Z9histogramPhPiii_param_1];
	ld.param.u32 	%r7, [_Z9histogramPhPiii_param_2];
	ld.param.u32 	%r8, [_Z9histogramPhPiii_param_3];
	mov.u32 	%r1, %tid.x;
	mov.u32 	%r2, %tid.y;
	shl.b32 	%r9, %r2, 4;
	add.s32 	%r3, %r9, %r1;
	setp.gt.u32 	%p1, %r3, 255;
	shl.b32 	%r10, %r3, 2;
	mov.u32 	%r11, _ZZ9histogramPhPiiiE5histo;
	add.s32 	%r4, %r11, %r10;
	@%p1 bra 	$L__BB2_2;
	mov.b32 	%r12, 0;
	st.shared.u32 	[%r4], %r12;
$L__BB2_2:
	bar.sync 	0;
	mov.u32 	%r13, %ctaid.y;
	shl.b32 	%r14, %r13, 4;
	add.s32 	%r5, %r14, %r2;
	mov.u32 	%r15, %ctaid.x;
	shl.b32 	%r16, %r15, 4;
	add.s32 	%r6, %r16, %r1;
	setp.ge.s32 	%p2, %r5, %r7;
	setp.ge.s32 	%p3, %r6, %r8;
	or.pred  	%p4, %p2, %p3;
	@%p4 bra 	$L__BB2_4;
	mad.lo.s32 	%r17, %r8, %r5, %r6;
	cvt.s64.s32 	%rd3, %r17;
	cvta.to.global.u64 	%rd4, %rd1;
	add.s64 	%rd5, %rd4, %rd3;
	ld.global.u8 	%rs1, [%rd5];
	mul.wide.u16 	%r18, %rs1, 4;
	add.s32 	%r20, %r11, %r18;
	atom.shared.add.u32 	%r21, [%r20], 1;
$L__BB2_4:
	setp.gt.u32 	%p5, %r3, 255;
	bar.sync 	0;
	@%p5 bra 	$L__BB2_6;
	cvta.to.global.u64 	%rd6, %rd2;
	mul.wide.u32 	%rd7, %r3, 4;
	add.s64 	%rd8, %rd6, %rd7;
	ld.shared.u32 	%r22, [%r4];
	atom.global.add.u32 	%r23, [%rd8], %r22;
$L__BB2_6:
	ret;

}
	// .globl	_Z3CDFPiPfii
.visible .entry _Z3CDFPiPfii(
	.param .u64 .ptr .align 1 _Z3CDFPiPfii_param_0,
	.param .u64 .ptr .align 1 _Z3CDFPiPfii_param_1,
	.param .u32 _Z3CDFPiPfii_param_2,
	.param .u32 _Z3CDFPiPfii_param_3
)
{
	.reg .pred 	%p<6>;
	.reg .b32 	%r<39>;
	.reg .b32 	%f<14>;
	.reg .b64 	%rd<13>;
	// demoted variable
	.shared .align 4 .b8 _ZZ3CDFPiPfiiE3cdf[1024];
	ld.param.u64 	%rd2, [_Z3CDFPiPfii_param_0];
	ld.param.u64 	%rd1, [_Z3CDFPiPfii_param_1];
	ld.param.u32 	%r13, [_Z3CDFPiPfii_param_2];
	ld.param.u32 	%r14, [_Z3CDFPiPfii_param_3];
	cvta.to.global.u64 	%rd3, %rd2;
	mov.u32 	%r1, %tid.x;
	mul.wide.u32 	%rd4, %r1, 4;
	add.s64 	%rd5, %rd3, %rd4;
	ld.global.u32 	%r16, [%rd5];
	cvt.rn.f32.s32 	%f1, %r16;
	shl.b32 	%r17, %r1, 2;
	mov.u32 	%r18, _ZZ3CDFPiPfiiE3cdf;
	add.s32 	%r2, %r18, %r17;
	st.shared.f32 	[%r2], %f1;
	mov.u32 	%r38, %ntid.x;
	mul.wide.s32 	%rd6, %r38, 4;
	add.s64 	%rd7, %rd5, %rd6;
	ld.global.u32 	%r19, [%rd7];
	cvt.rn.f32.s32 	%f2, %r19;
	shl.b32 	%r20, %r38, 2;
	add.s32 	%r4, %r2, %r20;
	st.shared.f32 	[%r4], %f2;
	shl.b32 	%r21, %r1, 1;
	add.s32 	%r5, %r21, 2;
	shl.b32 	%r6, %r38, 1;
	mov.b32 	%r37, 1;
$L__BB3_1:
	bar.sync 	0;
	mul.lo.s32 	%r8, %r37, %r5;
	add.s32 	%r22, %r8, -1;
	setp.ge.u32 	%p1, %r22, %r6;
	@%p1 bra 	$L__BB3_3;
	sub.s32 	%r23, %r8, %r37;
	shl.b32 	%r24, %r23, 2;
	add.s32 	%r26, %r18, %r24;
	ld.shared.f32 	%f3, [%r26+-4];
	shl.b32 	%r27, %r37, 2;
	add.s32 	%r28, %r26, %r27;
	ld.shared.f32 	%f4, [%r28+-4];
	add.f32 	%f5, %f3, %f4;
	st.shared.f32 	[%r28+-4], %f5;
$L__BB3_3:
	shl.b32 	%r37, %r37, 1;
	setp.gt.u32 	%p2, %r37, %r38;
	@%p2 bra 	$L__BB3_4;
	bra.uni 	$L__BB3_1;
$L__BB3_4:
	setp.lt.u32 	%p3, %r38, 2;
	@%p3 bra 	$L__BB3_8;
$L__BB3_5:
	shr.u32 	%r11, %r38, 1;
	bar.sync 	0;
	mul.lo.s32 	%r12, %r5, %r11;
	add.s32 	%r29, %r12, %r11;
	add.s32 	%r30, %r29, -1;
	setp.ge.u32 	%p4, %r30, %r6;
	@%p4 bra 	$L__BB3_7;
	shl.b32 	%r31, %r12, 2;
	add.s32 	%r33, %r18, %r31;
	ld.shared.f32 	%f6, [%r33+-4];
	shl.b32 	%r34, %r11, 2;
	add.s32 	%r35, %r33, %r34;
	ld.shared.f32 	%f7, [%r35+-4];
	add.f32 	%f8, %f6, %f7;
	st.shared.f32 	[%r35+-4], %f8;
$L__BB3_7:
	setp.gt.u32 	%p5, %r38, 3;
	mov.u32 	%r38, %r11;
	@%p5 bra 	$L__BB3_5;
$L__BB3_8:
	cvta.to.global.u64 	%rd8, %rd1;
	bar.sync 	0;
	ld.shared.f32 	%f9, [%r2];
	mul.lo.s32 	%r36, %r14, %r13;
	cvt.rn.f32.s32 	%f10, %r36;
	div.rn.f32 	%f11, %f9, %f10;
	add.s64 	%rd10, %rd8, %rd4;
	st.global.f32 	[%rd10], %f11;
	ld.shared.f32 	%f12, [%r4];
	div.rn.f32 	%f13, %f12, %f10;
	add.s64 	%rd12, %rd10, %rd6;
	st.global.f32 	[%rd12], %f13;
	ret;

}
	// .globl	_Z12equalizationPfS_S_ii
.visible .entry _Z12equalizationPfS_S_ii(
	.param .u64 .ptr .align 1 _Z12equalizationPfS_S_ii_param_0,
	.param .u64 .ptr .align 1 _Z12equalizationPfS_S_ii_param_1,
	.param .u64 .ptr .align 1 _Z12equalizationPfS_S_ii_param_2,
	.param .u32 _Z12equalizationPfS_S_ii_param_3,
	.param .u32 _Z12equalizationPfS_S_ii_param_4
)
{
	.reg .pred 	%p<4>;
	.reg .b32 	%r<16>;
	.reg .b32 	%f<10>;
	.reg .b64 	%rd<13>;
	.reg .b64 	%fd<9>;

	ld.param.u64 	%rd1, [_Z12equalizationPfS_S_ii_param_0];
	ld.param.u64 	%rd2, [_Z12equalizationPfS_S_ii_param_1];
	ld.param.u64 	%rd3, [_Z12equalizationPfS_S_ii_param_2];
	ld.param.u32 	%r3, [_Z12equalizationPfS_S_ii_param_3];
	ld.param.u32 	%r4, [_Z12equalizationPfS_S_ii_param_4];
	mov.u32 	%r5, %ctaid.y;
	mov.u32 	%r6, %ntid.y;
	mov.u32 	%r7, %tid.y;
	mad.lo.s32 	%r1, %r5, %r6, %r7;
	mov.u32 	%r8, %ctaid.x;
	mov.u32 	%r9, %ntid.x;
	mov.u32 	%r10, %tid.x;
	mad.lo.s32 	%r2, %r8, %r9, %r10;
	setp.ge.s32 	%p1, %r1, %r3;
	setp.ge.s32 	%p2, %r2, %r4;
	or.pred  	%p3, %p1, %p2;
	@%p3 bra 	$L__BB4_2;
	cvta.to.global.u64 	%rd4, %rd1;
	cvta.to.global.u64 	%rd5, %rd2;
	cvta.to.global.u64 	%rd6, %rd3;
	mov.u32 	%r11, %ctaid.z;
	mad.lo.s32 	%r12, %r3, %r11, %r1;
	mad.lo.s32 	%r13, %r12, %r4, %r2;
	mul.wide.u32 	%rd7, %r13, 4;
	add.s64 	%rd8, %rd4, %rd7;
	ld.global.f32 	%f1, [%rd8];
	mul.f32 	%f2, %f1, 0f437F0000;
	cvt.rzi.u32.f32 	%r14, %f2;
	shl.b32 	%r15, %r14, 2;
	cvt.u64.u32 	%rd9, %r15;
	and.b64  	%rd10, %rd9, 1020;
	add.s64 	%rd11, %rd5, %rd10;
	ld.global.f32 	%f3, [%rd11];
	ld.global.f32 	%f4, [%rd5];
	sub.f32 	%f5, %f3, %f4;
	mul.f32 	%f6, %f5, 0f437F0000;
	cvt.f64.f32 	%fd1, %f6;
	cvt.f64.f32 	%fd2, %f4;
	mov.f64 	%fd3, 0d3FF0000000000000;
	sub.f64 	%fd4, %fd3, %fd2;
	div.rn.f64 	%fd5, %fd1, %fd4;
	cvt.rn.f32.f64 	%f7, %fd5;
	cvt.f64.f32 	%fd6, %f7;
	max.f64 	%fd7, %fd6, 0d0000000000000000;
	min.f64 	%fd8, %fd7, 0d406FE00000000000;
	cvt.rn.f32.f64 	%f8, %fd8;
	div.rn.f32 	%f9, %f8, 0f437F0000;
	add.s64 	%rd12, %rd6, %rd7;
	st.global.f32 	[%rd12], %f9;
$L__BB4_2:
	ret;

}


// ===== COMPILED SASS (sm_100) =====

	.target	sm_100

	.elftype	@"ET_EXEC"


//--------------------- .note.nv.tkinfo           --------------------------
	.section	.note.nv.tkinfo,"",@"SHT_NOTE"
	.sectionflags	@"SHF_NOTE_NV_TKINFO"
	.tkinfo
        /*0018*/ 	.word	0x00000002
        /*0030*/ 	.string	""
        /*0030*/ 	.string	"ptxas"
        /*0030*/ 	.string	"Cuda compilation tools, release 13.0, V13.0.88"
        /*0030*/ 	.string	"Build cuda_13.0.r13.0/compiler.36424714_0"
        /*0030*/ 	.string	"-arch sm_100 -m 64 "



//--------------------- .note.nv.cuinfo           --------------------------
	.section	.note.nv.cuinfo,"",@"SHT_NOTE"
	.sectionflags	@"SHF_NOTE_NV_CUINFO"
        /*0018*/ 	.short	0x0002
        /*001a*/ 	.short	0x0064
        /*001c*/ 	.short	0x0082
	.zero		2


//--------------------- .nv.info                  --------------------------
	.section	.nv.info,"",@"SHT_CUDA_INFO"
	.align	4


	//----- nvinfo : EIATTR_REGCOUNT
	.align		4
        /*0000*/ 	.byte	0x04, 0x2f
        /*0002*/ 	.short	(.L_1 - .L_0)
	.align		4
.L_0:
        /*0004*/ 	.word	index@(_Z9greyscalePfPhiii)
        /*0008*/ 	.word	0x00000020


	//----- nvinfo : EIATTR_FRAME_SIZE
	.align		4
.L_1:
        /*000c*/ 	.byte	0x04, 0x11
        /*000e*/ 	.short	(.L_3 - .L_2)
	.align		4
.L_2:
        /*0010*/ 	.word	index@(_Z9greyscalePfPhiii)
        /*0014*/ 	.word	0x00000000


	//----- nvinfo : EIATTR_REGCOUNT
	.align		4
.L_3:
        /*0018*/ 	.byte	0x04, 0x2f
        /*001a*/ 	.short	(.L_5 - .L_4)
	.align		4
.L_4:
        /*001c*/ 	.word	index@(_Z15trash_histogramPhPiii)
        /*0020*/ 	.word	0x0000000a


	//----- nvinfo : EIATTR_FRAME_SIZE
	.align		4
.L_5:
        /*0024*/ 	.byte	0x04, 0x11
        /*0026*/ 	.short	(.L_7 - .L_6)
	.align		4
.L_6:
        /*0028*/ 	.word	index@(_Z15trash_histogramPhPiii)
        /*002c*/ 	.word	0x00000000


	//----- nvinfo : EIATTR_REGCOUNT
	.align		4
.L_7:
        /*0030*/ 	.byte	0x04, 0x2f
        /*0032*/ 	.short	(.L_9 - .L_8)
	.align		4
.L_8:
        /*0034*/ 	.word	index@(_Z9histogramPhPiii)
        /*0038*/ 	.word	0x0000000a


	//----- nvinfo : EIATTR_FRAME_SIZE
	.align		4
.L_9:
        /*003c*/ 	.byte	0x04, 0x11
        /*003e*/ 	.short	(.L_11 - .L_10)
	.align		4
.L_10:
        /*0040*/ 	.word	index@(_Z9histogramPhPiii)
        /*0044*/ 	.word	0x00000000


	//----- nvinfo : EIATTR_REGCOUNT
	.align		4
.L_11:
        /*0048*/ 	.byte	0x04, 0x2f
        /*004a*/ 	.short	(.L_13 - .L_12)
	.align		4
.L_12:
        /*004c*/ 	.word	index@(_Z3CDFPiPfii)
        /*0050*/ 	.word	0x00000013


	//----- nvinfo : EIATTR_FRAME_SIZE
	.align		4
.L_13:
        /*0054*/ 	.byte	0x04, 0x11
        /*0056*/ 	.short	(.L_15 - .L_14)
	.align		4
.L_14:
        /*0058*/ 	.word	index@($__internal_2_$__cuda_sm3x_div_rn_noftz_f32_slowpath)
        /*005c*/ 	.word	0x00000000


	//----- nvinfo : EIATTR_FRAME_SIZE
	.align		4
.L_15:
        /*0060*/ 	.byte	0x04, 0x11
        /*0062*/ 	.short	(.L_17 - .L_16)
	.align		4
.L_16:
        /*0064*/ 	.word	index@(_Z3CDFPiPfii)
        /*0068*/ 	.word	0x00000000


	//----- nvinfo : EIATTR_REGCOUNT
	.align		4
.L_17:
        /*006c*/ 	.byte	0x04, 0x2f
        /*006e*/ 	.short	(.L_19 - .L_18)
	.align		4
.L_18:
        /*0070*/ 	.word	index@(_Z12equalizationPfS_S_ii)
        /*0074*/ 	.word	0x00000019


	//----- nvinfo : EIATTR_FRAME_SIZE
	.align		4
.L_19:
        /*0078*/ 	.byte	0x04, 0x11
        /*007a*/ 	.short	(.L_21 - .L_20)
	.align		4
.L_20:
        /*007c*/ 	.word	index@($__internal_1_$__cuda_sm3x_div_rn_noftz_f32_slowpath)
        /*0080*/ 	.word	0x00000000


	//----- nvinfo : EIATTR_FRAME_SIZE
	.align		4
.L_21:
        /*0084*/ 	.byte	0x04, 0x11
        /*0086*/ 	.short	(.L_23 - .L_22)
	.align		4
.L_22:
        /*0088*/ 	.word	index@($__internal_0_$__cuda_sm20_div_rn_f64_full)
        /*008c*/ 	.word	0x00000000


	//----- nvinfo : EIATTR_FRAME_SIZE
	.align		4
.L_23:
        /*0090*/ 	.byte	0x04, 0x11
        /*0092*/ 	.short	(.L_25 - .L_24)
	.align		4
.L_24:
        /*0094*/ 	.word	index@(_Z12equalizationPfS_S_ii)
        /*0098*/ 	.word	0x00000000


	//----- nvinfo : EIATTR_MIN_STACK_SIZE
	.align		4
.L_25:
        /*009c*/ 	.byte	0x04, 0x12
        /*009e*/ 	.short	(.L_27 - .L_26)
	.align		4
.L_26:
        /*00a0*/ 	.word	index@(_Z12equalizationPfS_S_ii)
        /*00a4*/ 	.word	0x00000000


	//----- nvinfo : EIATTR_MIN_STACK_SIZE
	.align		4
.L_27:
        /*00a8*/ 	.byte	0x04, 0x12
        /*00aa*/ 	.short	(.L_29 - .L_28)
	.align		4
.L_28:
        /*00ac*/ 	.word	index@(_Z3CDFPiPfii)
        /*00b0*/ 	.word	0x00000000


	//----- nvinfo : EIATTR_MIN_STACK_SIZE
	.align		4
.L_29:
        /*00b4*/ 	.byte	0x04, 0x12
        /*00b6*/ 	.short	(.L_31 - .L_30)
	.align		4
.L_30:
        /*00b8*/ 	.word	index@(_Z9histogramPhPiii)
        /*00bc*/ 	.word	0x00000000


	//----- nvinfo : EIATTR_MIN_STACK_SIZE
	.align		4
.L_31:
        /*00c0*/ 	.byte	0x04, 0x12
        /*00c2*/ 	.short	(.L_33 - .L_32)
	.align		4
.L_32:
        /*00c4*/ 	.word	index@(_Z15trash_histogramPhPiii)
        /*00c8*/ 	.word	0x00000000


	//----- nvinfo : EIATTR_MIN_STACK_SIZE
	.align		4
.L_33:
        /*00cc*/ 	.byte	0x04, 0x12
        /*00ce*/ 	.short	(.L_35 - .L_34)
	.align		4
.L_34:
        /*00d0*/ 	.word	index@(_Z9greyscalePfPhiii)
        /*00d4*/ 	.word	0x00000000
.L_35:


//--------------------- .nv.compat                --------------------------
	.section	.nv.compat,"",@"SHT_CUDA_COMPAT_INFO"
	.align	4
        /*0000*/ 	.byte	0x02, 0x09, 0x00, 0x00, 0x02, 0x02, 0x01, 0x00, 0x02, 0x05, 0x05, 0x00, 0x03, 0x07, 0x01, 0x01
        /*0010*/ 	.byte	0x02, 0x03, 0x00, 0x00, 0x02, 0x06, 0x01, 0x00, 0x04, 0x0b, 0x08, 0x00, 0x01, 0x00, 0x00, 0x00
        /*0020*/ 	.byte	0x00, 0x00, 0x00, 0x00


//--------------------- .nv.info._Z12equalizationPfS_S_ii --------------------------
	.section	.nv.info._Z12equalizationPfS_S_ii,"",@"SHT_CUDA_INFO"
	.sectionflags	@""
	.align	4


	//----- nvinfo : EIATTR_CUDA_API_VERSION
	.align		4
        /*0000*/ 	.byte	0x04, 0x37
        /*0002*/ 	.short	(.L_37 - .L_36)
.L_36:
        /*0004*/ 	.word	0x00000082


	//----- nvinfo : EIATTR_KPARAM_INFO
	.align		4
.L_37:
        /*0008*/ 	.byte	0x04, 0x17
        /*000a*/ 	.short	(.L_39 - .L_38)
.L_38:
        /*000c*/ 	.word	0x00000000
        /*0010*/ 	.short	0x0004
        /*0012*/ 	.short	0x001c
        /*0014*/ 	.byte	0x00, 0xf0, 0x11, 0x00


	//----- nvinfo : EIATTR_KPARAM_INFO
	.align		4
.L_39:
        /*0018*/ 	.byte	0x04, 0x17
        /*001a*/ 	.short	(.L_41 - .L_40)
.L_40:
        /*001c*/ 	.word	0x00000000
        /*0020*/ 	.short	0x0003
        /*0022*/ 	.short	0x0018
        /*0024*/ 	.byte	0x00, 0xf0, 0x11, 0x00


	//----- nvinfo : EIATTR_KPARAM_INFO
	.align		4
.L_41:
        /*0028*/ 	.byte	0x04, 0x17
        /*002a*/ 	.short	(.L_43 - .L_42)
.L_42:
        /*002c*/ 	.word	0x00000000
        /*0030*/ 	.short	0x0002
        /*0032*/ 	.short	0x0010
        /*0034*/ 	.byte	0x00, 0xf5, 0x21, 0x00


	//----- nvinfo : EIATTR_KPARAM_INFO
	.align		4
.L_43:
        /*0038*/ 	.byte	0x04, 0x17
        /*003a*/ 	.short	(.L_45 - .L_44)
.L_44:
        /*003c*/ 	.word	0x00000000
        /*0040*/ 	.short	0x0001
        /*0042*/ 	.short	0x0008
        /*0044*/ 	.byte	0x00, 0xf5, 0x21, 0x00


	//----- nvinfo : EIATTR_KPARAM_INFO
	.align		4
.L_45:
        /*0048*/ 	.byte	0x04, 0x17
        /*004a*/ 	.short	(.L_47 - .L_46)
.L_46:
        /*004c*/ 	.word	0x00000000
        /*0050*/ 	.short	0x0000
        /*0052*/ 	.short	0x0000
        /*0054*/ 	.byte	0x00, 0xf5, 0x21, 0x00


	//----- nvinfo : EIATTR_SPARSE_MMA_MASK
	.align		4
.L_47:
        /*0058*/ 	.byte	0x03, 0x50
        /*005a*/ 	.short	0x0000


	//----- nvinfo : EIATTR_MAXREG_COUNT
	.align		4
        /*005c*/ 	.byte	0x03, 0x1b
        /*005e*/ 	.short	0x00ff


	//----- nvinfo : EIATTR_MERCURY_ISA_VERSION
	.align		4
        /*0060*/ 	.byte	0x03, 0x5f
        /*0062*/ 	.short	0x0101


	//----- nvinfo : EIATTR_VRC_CTA_INIT_COUNT
	.align		4
        /*0064*/ 	.byte	0x02, 0x4a
	.zero		1
	.zero		1


	//----- nvinfo : EIATTR_EXIT_INSTR_OFFSETS
	.align		4
        /*0068*/ 	.byte	0x04, 0x1c
        /*006a*/ 	.short	(.L_49 - .L_48)


	//   ....[0]....
.L_48:
        /*006c*/ 	.word	0x000000c0


	//   ....[1]....
        /*0070*/ 	.word	0x00000570


	//----- nvinfo : EIATTR_CRS_STACK_SIZE
	.align		4
.L_49:
        /*0074*/ 	.byte	0x04, 0x1e
        /*0076*/ 	.short	(.L_51 - .L_50)
.L_50:
        /*0078*/ 	.word	0x00000000


	//----- nvinfo : EIATTR_CBANK_PARAM_SIZE
	.align		4
.L_51:
        /*007c*/ 	.byte	0x03, 0x19
        /*007e*/ 	.short	0x0020


	//----- nvinfo : EIATTR_PARAM_CBANK
	.align		4
        /*0080*/ 	.byte	0x04, 0x0a
        /*0082*/ 	.short	(.L_53 - .L_52)
	.align		4
.L_52:
        /*0084*/ 	.word	index@(.nv.constant0._Z12equalizationPfS_S_ii)
        /*0088*/ 	.short	0x0380
        /*008a*/ 	.short	0x0020


	//----- nvinfo : EIATTR_SW_WAR
	.align		4
.L_53:
        /*008c*/ 	.byte	0x04, 0x36
        /*008e*/ 	.short	(.L_55 - .L_54)
.L_54:
        /*0090*/ 	.word	0x00000008
.L_55:


//--------------------- .nv.info._Z3CDFPiPfii     --------------------------
	.section	.nv.info._Z3CDFPiPfii,"",@"SHT_CUDA_INFO"
	.sectionflags	@""
	.align	4


	//----- nvinfo : EIATTR_CUDA_API_VERSION
	.align		4
        /*0000*/ 	.byte	0x04, 0x37
        /*0002*/ 	.short	(.L_57 - .L_56)
.L_56:
        /*0004*/ 	.word	0x00000082


	//----- nvinfo : EIATTR_KPARAM_INFO
	.align		4
.L_57:
        /*0008*/ 	.byte	0x04, 0x17
        /*000a*/ 	.short	(.L_59 - .L_58)
.L_58:
        /*000c*/ 	.word	0x00000000
        /*0010*/ 	.short	0x0003
        /*0012*/ 	.short	0x0014
        /*0014*/ 	.byte	0x00, 0xf0, 0x11, 0x00


	//----- nvinfo : EIATTR_KPARAM_INFO
	.align		4
.L_59:
        /*0018*/ 	.byte	0x04, 0x17
        /*001a*/ 	.short	(.L_61 - .L_60)
.L_60:
        /*001c*/ 	.word	0x00000000
        /*0020*/ 	.short	0x0002
        /*0022*/ 	.short	0x0010
        /*0024*/ 	.byte	0x00, 0xf0, 0x11, 0x00


	//----- nvinfo : EIATTR_KPARAM_INFO
	.align		4
.L_61:
        /*0028*/ 	.byte	0x04, 0x17
        /*002a*/ 	.short	(.L_63 - .L_62)
.L_62:
        /*002c*/ 	.word	0x00000000
        /*0030*/ 	.short	0x0001
        /*0032*/ 	.short	0x0008
        /*0034*/ 	.byte	0x00, 0xf5, 0x21, 0x00


	//----- nvinfo : EIATTR_KPARAM_INFO
	.align		4
.L_63:
        /*0038*/ 	.byte	0x04, 0x17
        /*003a*/ 	.short	(.L_65 - .L_64)
.L_64:
        /*003c*/ 	.word	0x00000000
        /*0040*/ 	.short	0x0000
        /*0042*/ 	.short	0x0000
        /*0044*/ 	.byte	0x00, 0xf5, 0x21, 0x00


	//----- nvinfo : EIATTR_SPARSE_MMA_MASK
	.align		4
.L_65:
        /*0048*/ 	.byte	0x03, 0x50
        /*004a*/ 	.short	0x0000


	//----- nvinfo : EIATTR_MAXREG_COUNT
	.align		4
        /*004c*/ 	.byte	0x03, 0x1b
        /*004e*/ 	.short	0x00ff


	//----- nvinfo : EIATTR_NUM_BARRIERS
	.align		4
        /*0050*/ 	.byte	0x02, 0x4c
        /*0052*/ 	.byte	0x01
	.zero		1


	//----- nvinfo : EIATTR_MERCURY_ISA_VERSION
	.align		4
        /*0054*/ 	.byte	0x03, 0x5f
        /*0056*/ 	.short	0x0101


	//----- nvinfo : EIATTR_VRC_CTA_INIT_COUNT
	.align		4
        /*0058*/ 	.byte	0x02, 0x4a
	.zero		1
	.zero		1


	//----- nvinfo : EIATTR_EXIT_INSTR_OFFSETS
	.align		4
        /*005c*/ 	.byte	0x04, 0x1c
        /*005e*/ 	.short	(.L_67 - .L_66)


	//   ....[0]....
.L_66:
        /*0060*/ 	.word	0x000005a0


	//----- nvinfo : EIATTR_CRS_STACK_SIZE
	.align		4
.L_67:
        /*0064*/ 	.byte	0x04, 0x1e
        /*0066*/ 	.short	(.L_69 - .L_68)
.L_68:
        /*0068*/ 	.word	0x00000000


	//----- nvinfo : EIATTR_CBANK_PARAM_SIZE
	.align		4
.L_69:
        /*006c*/ 	.byte	0x03, 0x19
        /*006e*/ 	.short	0x0018


	//----- nvinfo : EIATTR_PARAM_CBANK
	.align		4
        /*0070*/ 	.byte	0x04, 0x0a
        /*0072*/ 	.short	(.L_71 - .L_70)
	.align		4
.L_70:
        /*0074*/ 	.word	index@(.nv.constant0._Z3CDFPiPfii)
        /*0078*/ 	.short	0x0380
        /*007a*/ 	.short	0x0018


	//----- nvinfo : EIATTR_SW_WAR
	.align		4
.L_71:
        /*007c*/ 	.byte	0x04, 0x36
        /*007e*/ 	.short	(.L_73 - .L_72)
.L_72:
        /*0080*/ 	.word	0x00000008
.L_73:


//--------------------- .nv.info._Z9histogramPhPiii --------------------------
	.section	.nv.info._Z9histogramPhPiii,"",@"SHT_CUDA_INFO"
	.sectionflags	@""
	.align	4


	//----- nvinfo : EIATTR_CUDA_API_VERSION
	.align		4
        /*0000*/ 	.byte	0x04, 0x37
        /*0002*/ 	.short	(.L_75 - .L_74)
.L_74:
        /*0004*/ 	.word	0x00000082


	//----- nvinfo : EIATTR_KPARAM_INFO
	.align		4
.L_75:
        /*0008*/ 	.byte	0x04, 0x17
        /*000a*/ 	.short	(.L_77 - .L_76)
.L_76:
        /*000c*/ 	.word	0x00000000
        /*0010*/ 	.short	0x0003
        /*0012*/ 	.short	0x0014
        /*0014*/ 	.byte	0x00, 0xf0, 0x11, 0x00


	//----- nvinfo : EIATTR_KPARAM_INFO
	.align		4
.L_77:
        /*0018*/ 	.byte	0x04, 0x17
        /*001a*/ 	.short	(.L_79 - .L_78)
.L_78:
        /*001c*/ 	.word	0x00000000
        /*0020*/ 	.short	0x0002
        /*0022*/ 	.short	0x0010
        /*0024*/ 	.byte	0x00, 0xf0, 0x11, 0x00


	//----- nvinfo : EIATTR_KPARAM_INFO
	.align		4
.L_79:
        /*0028*/ 	.byte	0x04, 0x17
        /*002a*/ 	.short	(.L_81 - .L_80)
.L_80:
        /*002c*/ 	.word	0x00000000
        /*0030*/ 	.short	0x0001
        /*0032*/ 	.short	0x0008
        /*0034*/ 	.byte	0x00, 0xf5, 0x21, 0x00


	//----- nvinfo : EIATTR_KPARAM_INFO
	.align		4
.L_81:
        /*0038*/ 	.byte	0x04, 0x17
        /*003a*/ 	.short	(.L_83 - .L_82)
.L_82:
        /*003c*/ 	.word	0x00000000
        /*0040*/ 	.short	0x0000
        /*0042*/ 	.short	0x0000
        /*0044*/ 	.byte	0x00, 0xf5, 0x21, 0x00


	//----- nvinfo : EIATTR_SPARSE_MMA_MASK
	.align		4
.L_83:
        /*0048*/ 	.byte	0x03, 0x50
        /*004a*/ 	.short	0x0000


	//----- nvinfo : EIATTR_MAXREG_COUNT
	.align		4
        /*004c*/ 	.byte	0x03, 0x1b
        /*004e*/ 	.short	0x00ff


	//----- nvinfo : EIATTR_NUM_BARRIERS
	.align		4
        /*0050*/ 	.byte	0x02, 0x4c
        /*0052*/ 	.byte	0x01
	.zero		1


	//----- nvinfo : EIATTR_MERCURY_ISA_VERSION
	.align		4
        /*0054*/ 	.byte	0x03, 0x5f
        /*0056*/ 	.short	0x0101


	//----- nvinfo : EIATTR_VRC_CTA_INIT_COUNT
	.align		4
        /*0058*/ 	.byte	0x02, 0x4a
	.zero		1
	.zero		1


	//----- nvinfo : EIATTR_EXIT_INSTR_OFFSETS
	.align		4
        /*005c*/ 	.byte	0x04, 0x1c
        /*005e*/ 	.short	(.L_85 - .L_84)


	//   ....[0]....
.L_84:
        /*0060*/ 	.word	0x000001e0


	//   ....[1]....
        /*0064*/ 	.word	0x00000230


	//----- nvinfo : EIATTR_CRS_STACK_SIZE
	.align		4
.L_85:
        /*0068*/ 	.byte	0x04, 0x1e
        /*006a*/ 	.short	(.L_87 - .L_86)
.L_86:
        /*006c*/ 	.word	0x00000000


	//----- nvinfo : EIATTR_CBANK_PARAM_SIZE
	.align		4
.L_87:
        /*0070*/ 	.byte	0x03, 0x19
        /*0072*/ 	.short	0x0018


	//----- nvinfo : EIATTR_PARAM_CBANK
	.align		4
        /*0074*/ 	.byte	0x04, 0x0a
        /*0076*/ 	.short	(.L_89 - .L_88)
	.align		4
.L_88:
        /*0078*/ 	.word	index@(.nv.constant0._Z9histogramPhPiii)
        /*007c*/ 	.short	0x0380
        /*007e*/ 	.short	0x0018


	//----- nvinfo : EIATTR_SW_WAR
	.align		4
.L_89:
        /*0080*/ 	.byte	0x04, 0x36
        /*0082*/ 	.short	(.L_91 - .L_90)
.L_90:
        /*0084*/ 	.word	0x00000008
.L_91:


//--------------------- .nv.info._Z15trash_histogramPhPiii --------------------------
	.section	.nv.info._Z15trash_histogramPhPiii,"",@"SHT_CUDA_INFO"
	.sectionflags	@""
	.align	4


	//----- nvinfo : EIATTR_CUDA_API_VERSION
	.align		4
        /*0000*/ 	.byte	0x04, 0x37
        /*0002*/ 	.short	(.L_93 - .L_92)
.L_92:
        /*0004*/ 	.word	0x00000082


	//----- nvinfo : EIATTR_KPARAM_INFO
	.align		4
.L_93:
        /*0008*/ 	.byte	0x04, 0x17
        /*000a*/ 	.short	(.L_95 - .L_94)
.L_94:
        /*000c*/ 	.word	0x00000000
        /*0010*/ 	.short	0x0003
        /*0012*/ 	.short	0x0014
        /*0014*/ 	.byte	0x00, 0xf0, 0x11, 0x00


	//----- nvinfo : EIATTR_KPARAM_INFO
	.align		4
.L_95:
        /*0018*/ 	.byte	0x04, 0x17
        /*001a*/ 	.short	(.L_97 - .L_96)
.L_96:
        /*001c*/ 	.word	0x00000000
        /*0020*/ 	.short	0x0002
        /*0022*/ 	.short	0x0010
        /*0024*/ 	.byte	0x00, 0xf0, 0x11, 0x00


	//----- nvinfo : EIATTR_KPARAM_INFO
	.align		4
.L_97:
        /*0028*/ 	.byte	0x04, 0x17
        /*002a*/ 	.short	(.L_99 - .L_98)
.L_98:
        /*002c*/ 	.word	0x00000000
        /*0030*/ 	.short	0x0001
        /*0032*/ 	.short	0x0008
        /*0034*/ 	.byte	0x00, 0xf5, 0x21, 0x00


	//----- nvinfo : EIATTR_KPARAM_INFO
	.align		4
.L_99:
        /*0038*/ 	.byte	0x04, 0x17
        /*003a*/ 	.short	(.L_101 - .L_100)
.L_100:
        /*003c*/ 	.word	0x00000000
        /*0040*/ 	.short	0x0000
        /*0042*/ 	.short	0x0000
        /*0044*/ 	.byte	0x00, 0xf5, 0x21, 0x00


	//----- nvinfo : EIATTR_SPARSE_MMA_MASK
	.align		4
.L_101:
        /*0048*/ 	.byte	0x03, 0x50
        /*004a*/ 	.short	0x0000


	//----- nvinfo : EIATTR_MAXREG_COUNT
	.align		4
        /*004c*/ 	.byte	0x03, 0x1b
        /*004e*/ 	.short	0x00ff


	//----- nvinfo : EIATTR_MERCURY_ISA_VERSION
	.align		4
        /*0050*/ 	.byte	0x03, 0x5f
        /*0052*/ 	.short	0x0101


	//----- nvinfo : EIATTR_VRC_CTA_INIT_COUNT
	.align		4
        /*0054*/ 	.byte	0x02, 0x4a
	.zero		1
	.zero		1


	//----- nvinfo : EIATTR_EXIT_INSTR_OFFSETS
	.align		4
        /*0058*/ 	.byte	0x04, 0x1c
        /*005a*/ 	.short	(.L_103 - .L_102)


	//   ....[0]....
.L_102:
        /*005c*/ 	.word	0x000000a0


	//   ....[1]....
        /*0060*/ 	.word	0x00000150


	//----- nvinfo : EIATTR_CBANK_PARAM_SIZE
	.align		4
.L_103:
        /*0064*/ 	.byte	0x03, 0x19
        /*0066*/ 	.short	0x0018


	//----- nvinfo : EIATTR_PARAM_CBANK
	.align		4
        /*0068*/ 	.byte	0x04, 0x0a
        /*006a*/ 	.short	(.L_105 - .L_104)
	.align		4
.L_104:
        /*006c*/ 	.word	index@(.nv.constant0._Z15trash_histogramPhPiii)
        /*0070*/ 	.short	0x0380
        /*0072*/ 	.short	0x0018


	//----- nvinfo : EIATTR_SW_WAR
	.align		4
.L_105:
        /*0074*/ 	.byte	0x04, 0x36
        /*0076*/ 	.short	(.L_107 - .L_106)
.L_106:
        /*0078*/ 	.word	0x00000008
.L_107:


//--------------------- .nv.info._Z9greyscalePfPhiii --------------------------
	.section	.nv.info._Z9greyscalePfPhiii,"",@"SHT_CUDA_INFO"
	.sectionflags	@""
	.align	4


	//----- nvinfo : EIATTR_CUDA_API_VERSION
	.align		4
        /*0000*/ 	.byte	0x04, 0x37
        /*0002*/ 	.short	(.L_109 - .L_108)
.L_108:
        /*0004*/ 	.word	0x00000082


	//----- nvinfo : EIATTR_KPARAM_INFO
	.align		4
.L_109:
        /*0008*/ 	.byte	0x04, 0x17
        /*000a*/ 	.short	(.L_111 - .L_110)
.L_110:
        /*000c*/ 	.word	0x00000000
        /*0010*/ 	.short	0x0004
        /*0012*/ 	.short	0x0018
        /*0014*/ 	.byte	0x00, 0xf0, 0x11, 0x00


	//----- nvinfo : EIATTR_KPARAM_INFO
	.align		4
.L_111:
        /*0018*/ 	.byte	0x04, 0x17
        /*001a*/ 	.short	(.L_113 - .L_112)
.L_112:
        /*001c*/ 	.word	0x00000000
        /*0020*/ 	.short	0x0003
        /*0022*/ 	.short	0x0014
        /*0024*/ 	.byte	0x00, 0xf0, 0x11, 0x00


	//----- nvinfo : EIATTR_KPARAM_INFO
	.align		4
.L_113:
        /*0028*/ 	.byte	0x04, 0x17
        /*002a*/ 	.short	(.L_115 - .L_114)
.L_114:
        /*002c*/ 	.word	0x00000000
        /*0030*/ 	.short	0x0002
        /*0032*/ 	.short	0x0010
        /*0034*/ 	.byte	0x00, 0xf0, 0x11, 0x00


	//----- nvinfo : EIATTR_KPARAM_INFO
	.align		4
.L_115:
        /*0038*/ 	.byte	0x04, 0x17
        /*003a*/ 	.short	(.L_117 - .L_116)
.L_116:
        /*003c*/ 	.word	0x00000000
        /*0040*/ 	.short	0x0001
        /*0042*/ 	.short	0x0008
        /*0044*/ 	.byte	0x00, 0xf5, 0x21, 0x00


	//----- nvinfo : EIATTR_KPARAM_INFO
	.align		4
.L_117:
        /*0048*/ 	.byte	0x04, 0x17
        /*004a*/ 	.short	(.L_119 - .L_118)
.L_118:
        /*004c*/ 	.word	0x00000000
        /*0050*/ 	.short	0x0000
        /*0052*/ 	.short	0x0000
        /*0054*/ 	.byte	0x00, 0xf5, 0x21, 0x00


	//----- nvinfo : EIATTR_SPARSE_MMA_MASK
	.align		4
.L_119:
        /*0058*/ 	.byte	0x03, 0x50
        /*005a*/ 	.short	0x0000


	//----- nvinfo : EIATTR_MAXREG_COUNT
	.align		4
        /*005c*/ 	.byte	0x03, 0x1b
        /*005e*/ 	.short	0x00ff


	//----- nvinfo : EIATTR_MERCURY_ISA_VERSION
	.align		4
        /*0060*/ 	.byte	0x03, 0x5f
        /*0062*/ 	.short	0x0101


	//----- nvinfo : EIATTR_VRC_CTA_INIT_COUNT
	.align		4
        /*0064*/ 	.byte	0x02, 0x4a
	.zero		1
	.zero		1


	//----- nvinfo : EIATTR_EXIT_INSTR_OFFSETS
	.align		4
        /*0068*/ 	.byte	0x04, 0x1c
        /*006a*/ 	.short	(.L_121 - .L_120)


	//   ....[0]....
.L_120:
        /*006c*/ 	.word	0x000000a0


	//   ....[1]....
        /*0070*/ 	.word	0x00000b30


	//----- nvinfo : EIATTR_CBANK_PARAM_SIZE
	.align		4
.L_121:
        /*0074*/ 	.byte	0x03, 0x19
        /*0076*/ 	.short	0x001c


	//----- nvinfo : EIATTR_PARAM_CBANK
	.align		4
        /*0078*/ 	.byte	0x04, 0x0a
        /*007a*/ 	.short	(.L_123 - .L_122)
	.align		4
.L_122:
        /*007c*/ 	.word	index@(.nv.constant0._Z9greyscalePfPhiii)
        /*0080*/ 	.short	0x0380
        /*0082*/ 	.short	0x001c


	//----- nvinfo : EIATTR_SW_WAR
	.align		4
.L_123:
        /*0084*/ 	.byte	0x04, 0x36
        /*0086*/ 	.short	(.L_125 - .L_124)
.L_124:
        /*0088*/ 	.word	0x00000008
.L_125:


//--------------------- .nv.callgraph             --------------------------
	.section	.nv.callgraph,"",@"SHT_CUDA_CALLGRAPH"
	.align	4
	.sectionentsize	8
	.align		4
        /*0000*/ 	.word	0x00000000
	.align		4
        /*0004*/ 	.word	0xffffffff
	.align		4
        /*0008*/ 	.word	0x00000000
	.align		4
        /*000c*/ 	.word	0xfffffffe
	.align		4
        /*0010*/ 	.word	0x00000000
	.align		4
        /*0014*/ 	.word	0xfffffffd
	.align		4
        /*0018*/ 	.word	0x00000000
	.align		4
        /*001c*/ 	.word	0xfffffffc


//--------------------- .text._Z12equalizationPfS_S_ii --------------------------
	.section	.text._Z12equalizationPfS_S_ii,"ax",@progbits
	.align	128
        .global         _Z12equalizationPfS_S_ii
        .type           _Z12equalizationPfS_S_ii,@function
        .size           _Z12equalizationPfS_S_ii,(.L_x_53 - _Z12equalizationPfS_S_ii)
        .other          _Z12equalizationPfS_S_ii,@"STO_CUDA_ENTRY STV_DEFAULT"
_Z12equalizationPfS_S_ii:
.text._Z12equalizationPfS_S_ii:
[----:B------:R-:W-:Y:S01]  /*0000*/  LDC R1, c[0x0][0x37c] ;  /* 0x0000df00ff017b82 */ /* 0x000fe20000000800 */
[----:B------:R-:W0:Y:S07]  /*0010*/  S2R R5, SR_TID.X ;  /* 0x0000000000057919 */ /* 0x000e2e0000002100 */
[----:B------:R-:W1:Y:S01]  /*0020*/  LDC R0, c[0x0][0x364] ;  /* 0x0000d900ff007b82 */ /* 0x000e620000000800 */
[----:B------:R-:W2:Y:S01]  /*0030*/  LDCU.64 UR8, c[0x0][0x398] ;  /* 0x00007300ff0877ac */ /* 0x000ea20008000a00 */
[----:B------:R-:W1:Y:S06]  /*0040*/  S2R R3, SR_TID.Y ;  /* 0x0000000000037919 */ /* 0x000e6c0000002200 */
[----:B------:R-:W0:Y:S08]  /*0050*/  S2UR UR5, SR_CTAID.X ;  /* 0x00000000000579c3 */ /* 0x000e300000002500 */
[----:B------:R-:W0:Y:S08]  /*0060*/  LDC R4, c[0x0][0x360] ;  /* 0x0000d800ff047b82 */ /* 0x000e300000000800 */
[----:B------:R-:W1:Y:S01]  /*0070*/  S2UR UR4, SR_CTAID.Y ;  /* 0x00000000000479c3 */ /* 0x000e620000002600 */
[----:B0-----:R-:W-:-:S05]  /*0080*/  IMAD R4, R4, UR5, R5 ;  /* 0x0000000504047c24 */ /* 0x001fca000f8e0205 */
[----:B--2---:R-:W-:Y:S01]  /*0090*/  ISETP.GE.AND P0, PT, R4, UR9, PT ;  /* 0x0000000904007c0c */ /* 0x004fe2000bf06270 */
[----:B-1----:R-:W-:-:S05]  /*00a0*/  IMAD R0, R0, UR4, R3 ;  /* 0x0000000400007c24 */ /* 0x002fca000f8e0203 */
[----:B------:R-:W-:-:S13]  /*00b0*/  ISETP.GE.OR P0, PT, R0, UR8, P0 ;  /* 0x0000000800007c0c */ /* 0x000fda0008706670 */
[----:B------:R-:W-:Y:S05]  /*00c0*/  @P0 EXIT ;  /* 0x000000000000094d */ /* 0x000fea0003800000 */
[----:B------:R-:W0:Y:S01]  /*00d0*/  S2R R5, SR_CTAID.Z ;  /* 0x0000000000057919 */ /* 0x000e220000002700 */
[----:B------:R-:W1:Y:S01]  /*00e0*/  LDC.64 R2, c[0x0][0x380] ;  /* 0x0000e000ff027b82 */ /* 0x000e620000000a00 */
[----:B------:R-:W2:Y:S01]  /*00f0*/  LDCU.64 UR6, c[0x0][0x358] ;  /* 0x00006b00ff0677ac */ /* 0x000ea20008000a00 */
[----:B------:R-:W3:Y:S01]  /*0100*/  LDCU.64 UR4, c[0x0][0x388] ;  /* 0x00007100ff0477ac */ /* 0x000ee20008000a00 */
[----:B0-----:R-:W-:-:S04]  /*0110*/  IMAD R5, R5, UR8, R0 ;  /* 0x0000000805057c24 */ /* 0x001fc8000f8e0200 */
[----:B------:R-:W-:-:S04]  /*0120*/  IMAD R4, R5, UR9, R4 ;  /* 0x0000000905047c24 */ /* 0x000fc8000f8e0204 */
[----:B-1----:R-:W-:-:S06]  /*0130*/  IMAD.WIDE.U32 R2, R4, 0x4, R2 ;  /* 0x0000000404027825 */ /* 0x002fcc00078e0002 */
[----:B--2---:R-:W2:Y:S01]  /*0140*/  LDG.E R2, desc[UR6][R2.64] ;  /* 0x0000000602027981 */ /* 0x004ea2000c1e1900 */
[----:B------:R-:W0:Y:S03]  /*0150*/  LDC.64 R8, c[0x0][0x388] ;  /* 0x0000e200ff087b82 */ /* 0x000e260000000a00 */
[----:B0-----:R-:W4:Y:S01]  /*0160*/  LDG.E R15, desc[UR6][R8.64] ;  /* 0x00000006080f7981 */ /* 0x001f22000c1e1900 */
[----:B--2---:R-:W-:-:S06]  /*0170*/  FMUL R0, R2, 255 ;  /* 0x437f000002007820 */ /* 0x004fcc0000400000 */
[----:B------:R-:W0:Y:S02]  /*0180*/  F2I.U32.TRUNC.NTZ R0, R0 ;  /* 0x0000000000007305 */ /* 0x000e24000020f000 */
[----:B0-----:R-:W-:-:S05]  /*0190*/  IMAD.SHL.U32 R5, R0, 0x4, RZ ;  /* 0x0000000400057824 */ /* 0x001fca00078e00ff */
[----:B------:R-:W-:-:S04]  /*01a0*/  LOP3.LUT R5, R5, 0x3fc, RZ, 0xc0, !PT ;  /* 0x000003fc05057812 */ /* 0x000fc800078ec0ff */
[----:B---3--:R-:W-:-:S05]  /*01b0*/  IADD3 R12, P0, PT, R5, UR4, RZ ;  /* 0x00000004050c7c10 */ /* 0x008fca000ff1e0ff */
[----:B------:R-:W-:-:S05]  /*01c0*/  IMAD.X R13, RZ, RZ, UR5, P0 ;  /* 0x00000005ff0d7e24 */ /* 0x000fca00080e06ff */
[----:B------:R-:W2:Y:S01]  /*01d0*/  LDG.E R12, desc[UR6][R12.64] ;  /* 0x000000060c0c7981 */ /* 0x000ea2000c1e1900 */
[----:B----4-:R-:W0:Y:S01]  /*01e0*/  F2F.F64.F32 R6, R15 ;  /* 0x0000000f00067310 */ /* 0x010e220000201800 */
[----:B------:R-:W-:Y:S01]  /*01f0*/  IMAD.MOV.U32 R2, RZ, RZ, 0x1 ;  /* 0x00000001ff027424 */ /* 0x000fe200078e00ff */
[----:B------:R-:W-:Y:S01]  /*0200*/  BSSY.RECONVERGENT B0, `(.L_x_0) ;  /* 0x0000016000007945 */ /* 0x000fe20003800200 */
[----:B0-----:R-:W-:-:S06]  /*0210*/  DADD R6, -R6, 1 ;  /* 0x3ff0000006067429 */ /* 0x001fcc0000000100 */
[----:B------:R-:W0:Y:S02]  /*0220*/  MUFU.RCP64H R3, R7 ;  /* 0x0000000700037308 */ /* 0x000e240000001800 */
[----:B0-----:R-:W-:-:S08]  /*0230*/  DFMA R8, -R6, R2, 1 ;  /* 0x3ff000000608742b */ /* 0x001fd00000000102 */
[----:B------:R-:W-:-:S08]  /*0240*/  DFMA R8, R8, R8, R8 ;  /* 0x000000080808722b */ /* 0x000fd00000000008 */
[----:B------:R-:W-:-:S08]  /*0250*/  DFMA R2, R2, R8, R2 ;  /* 0x000000080202722b */ /* 0x000fd00000000002 */
[----:B------:R-:W-:-:S08]  /*0260*/  DFMA R10, -R6, R2, 1 ;  /* 0x3ff00000060a742b */ /* 0x000fd00000000102 */
[----:B------:R-:W-:Y:S01]  /*0270*/  DFMA R2, R2, R10, R2 ;  /* 0x0000000a0202722b */ /* 0x000fe20000000002 */
[----:B--2---:R-:W-:-:S04]  /*0280*/  FADD R0, R12, -R15 ;  /* 0x8000000f0c007221 */ /* 0x004fc80000000000 */
[----:B------:R-:W-:-:S04]  /*0290*/  FMUL R0, R0, 255 ;  /* 0x437f000000007820 */ /* 0x000fc80000400000 */
[----:B------:R-:W0:Y:S02]  /*02a0*/  F2F.F64.F32 R8, R0 ;  /* 0x0000000000087310 */ /* 0x000e240000201800 */
[----:B0-----:R-:W-:Y:S01]  /*02b0*/  DMUL R10, R8, R2 ;  /* 0x00000002080a7228 */ /* 0x001fe20000000000 */
[----:B------:R-:W-:-:S07]  /*02c0*/  FSETP.GEU.AND P1, PT, |R9|, 6.5827683646048100446e-37, PT ;  /* 0x036000000900780b */ /* 0x000fce0003f2e200 */
[----:B------:R-:W-:-:S08]  /*02d0*/  DFMA R12, -R6, R10, R8 ;  /* 0x0000000a060c722b */ /* 0x000fd00000000108 */
[----:B------:R-:W-:-:S10]  /*02e0*/  DFMA R2, R2, R12, R10 ;  /* 0x0000000c0202722b */ /* 0x000fd4000000000a */
[----:B------:R-:W-:-:S05]  /*02f0*/  FFMA R5, RZ, R7, R3 ;  /* 0x00000007ff057223 */ /* 0x000fca0000000003 */
[----:B------:R-:W-:-:S13]  /*0300*/  FSETP.GT.AND P0, PT, |R5|, 1.469367938527859385e-39, PT ;  /* 0x001000000500780b */ /* 0x000fda0003f04200 */
[----:B------:R-:W-:Y:S05]  /*0310*/  @P0 BRA P1, `(.L_x_1) ;  /* 0x0000000000100947 */ /* 0x000fea0000800000 */
[----:B------:R-:W-:-:S07]  /*0320*/  MOV R0, 0x340 ;  /* 0x0000034000007802 */ /* 0x000fce0000000f00 */
[----:B------:R-:W-:Y:S05]  /*0330*/  CALL.REL.NOINC `($__internal_0_$__cuda_sm20_div_rn_f64_full) ;  /* 0x0000000000907944 */ /* 0x000fea0003c00000 */
[----:B------:R-:W-:Y:S02]  /*0340*/  IMAD.MOV.U32 R2, RZ, RZ, R12 ;  /* 0x000000ffff027224 */ /* 0x000fe400078e000c */
[----:B------:R-:W-:-:S07]  /*0350*/  IMAD.MOV.U32 R3, RZ, RZ, R13 ;  /* 0x000000ffff037224 */ /* 0x000fce00078e000d */
.L_x_1:
[----:B------:R-:W-:Y:S05]  /*0360*/  BSYNC.RECONVERGENT B0 ;  /* 0x0000000000007941 */ /* 0x000fea0003800200 */
.L_x_0:
[----:B------:R-:W0:Y:S01]  /*0370*/  F2F.F32.F64 R2, R2 ;  /* 0x0000000200027310 */ /* 0x000e220000301000 */
[----:B------:R-:W-:Y:S01]  /*0380*/  IMAD.MOV.U32 R0, RZ, RZ, RZ ;  /* 0x000000ffff007224 */ /* 0x000fe200078e00ff */
[----:B------:R-:W-:Y:S06]  /*0390*/  BSSY.RECONVERGENT B1, `(.L_x_2) ;  /* 0x000001a000017945 */ /* 0x000fec0003800200 */
[----:B0-----:R-:W0:Y:S02]  /*03a0*/  F2F.F64.F32 R6, R2 ;  /* 0x0000000200067310 */ /* 0x001e240000201800 */
[----:B0-----:R-:W-:Y:S01]  /*03b0*/  DSETP.MAX.AND P0, P1, RZ, R6, PT ;  /* 0x00000006ff00722a */ /* 0x001fe2000390f000 */
[----:B------:R-:W-:-:S05]  /*03c0*/  IMAD.MOV.U32 R5, RZ, RZ, R7 ;  /* 0x000000ffff057224 */ /* 0x000fca00078e0007 */
[C---:B------:R-:W-:Y:S02]  /*03d0*/  FSEL R9, R0.reuse, R5, P0 ;  /* 0x0000000500097208 */ /* 0x040fe40000000000 */
[----:B------:R-:W-:-:S06]  /*03e0*/  SEL R6, R0, R6, P0 ;  /* 0x0000000600067207 */ /* 0x000fcc0000000000 */
[----:B------:R-:W-:Y:S01]  /*03f0*/  @P1 LOP3.LUT R9, R5, 0x80000, RZ, 0xfc, !PT ;  /* 0x0008000005091812 */ /* 0x000fe200078efcff */
[----:B------:R-:W-:-:S04]  /*0400*/  IMAD.MOV.U32 R5, RZ, RZ, 0x80000 ;  /* 0x00080000ff057424 */ /* 0x000fc800078e00ff */
[----:B------:R-:W-:-:S04]  /*0410*/  IMAD.MOV.U32 R7, RZ, RZ, R9 ;  /* 0x000000ffff077224 */ /* 0x000fc800078e0009 */
[----:B------:R-:W-:Y:S02]  /*0420*/  IMAD.MOV.U32 R0, RZ, RZ, R7 ;  /* 0x000000ffff007224 */ /* 0x000fe400078e0007 */
[----:B------:R-:W-:-:S06]  /*0430*/  DSETP.MIN.AND P0, P1, R6, 255, PT ;  /* 0x406fe0000600742a */ /* 0x000fcc0003900000 */
[----:B------:R-:W-:Y:S02]  /*0440*/  FSEL R3, R0, 3.748046875, P0 ;  /* 0x406fe00000037808 */ /* 0x000fe40000000000 */
[----:B------:R-:W-:Y:S01]  /*0450*/  SEL R2, R6, RZ, P0 ;  /* 0x000000ff06027207 */ /* 0x000fe20000000000 */
[----:B------:R-:W-:-:S05]  /*0460*/  IMAD.MOV.U32 R6, RZ, RZ, 0x3b808081 ;  /* 0x3b808081ff067424 */ /* 0x000fca00078e00ff */
[----:B------:R-:W-:Y:S01]  /*0470*/  @P1 LOP3.LUT R3, R5, 0x406fe000, RZ, 0xfc, !PT ;  /* 0x406fe00005031812 */ /* 0x000fe200078efcff */
[----:B------:R-:W-:-:S03]  /*0480*/  IMAD.MOV.U32 R5, RZ, RZ, 0x437f0000 ;  /* 0x437f0000ff057424 */ /* 0x000fc600078e00ff */
[----:B------:R-:W0:Y:S01]  /*0490*/  F2F.F32.F64 R0, R2 ;  /* 0x0000000200007310 */ /* 0x000e220000301000 */
[----:B------:R-:W-:-:S04]  /*04a0*/  FFMA R5, R6, -R5, 1 ;  /* 0x3f80000006057423 */ /* 0x000fc80000000805 */
[----:B------:R-:W-:-:S03]  /*04b0*/  FFMA R5, R5, R6, 0.0039215688593685626984 ;  /* 0x3b80808105057423 */ /* 0x000fc60000000006 */
[----:B0-----:R-:W0:Y:S01]  /*04c0*/  FCHK P0, R0, 255 ;  /* 0x437f000000007902 */ /* 0x001e220000000000 */
[----:B------:R-:W-:-:S04]  /*04d0*/  FFMA R6, R0, R5, RZ ;  /* 0x0000000500067223 */ /* 0x000fc800000000ff */
[----:B------:R-:W-:-:S04]  /*04e0*/  FFMA R7, R6, -255, R0 ;  /* 0xc37f000006077823 */ /* 0x000fc80000000000 */
[----:B------:R-:W-:Y:S01]  /*04f0*/  FFMA R7, R5, R7, R6 ;  /* 0x0000000705077223 */ /* 0x000fe20000000006 */
[----:B0-----:R-:W-:Y:S06]  /*0500*/  @!P0 BRA `(.L_x_3) ;  /* 0x0000000000088947 */ /* 0x001fec0003800000 */
[----:B------:R-:W-:-:S07]  /*0510*/  MOV R2, 0x530 ;  /* 0x0000053000027802 */ /* 0x000fce0000000f00 */
[----:B------:R-:W-:Y:S05]  /*0520*/  CALL.REL.NOINC `($__internal_1_$__cuda_sm3x_div_rn_noftz_f32_slowpath) ;  /* 0x0000000400847944 */ /* 0x000fea0003c00000 */
.L_x_3:
[----:B------:R-:W-:Y:S05]  /*0530*/  BSYNC.RECONVERGENT B1 ;  /* 0x0000000000017941 */ /* 0x000fea0003800200 */
.L_x_2:
[----:B------:R-:W0:Y:S02]  /*0540*/  LDC.64 R2, c[0x0][0x390] ;  /* 0x0000e400ff027b82 */ /* 0x000e240000000a00 */
[----:B0-----:R-:W-:-:S05]  /*0550*/  IMAD.WIDE.U32 R4, R4, 0x4, R2 ;  /* 0x0000000404047825 */ /* 0x001fca00078e0002 */
[----:B------:R-:W-:Y:S01]  /*0560*/  STG.E desc[UR6][R4.64], R7 ;  /* 0x0000000704007986 */ /* 0x000fe2000c101906 */
[----:B------:R-:W-:Y:S05]  /*0570*/  EXIT ;  /* 0x000000000000794d */ /* 0x000fea0003800000 */
        .weak           $__internal_0_$__cuda_sm20_div_rn_f64_full
        .type           $__internal_0_$__cuda_sm20_div_rn_f64_full,@function
        .size           $__internal_0_$__cuda_sm20_div_rn_f64_full,($__internal_1_$__cuda_sm3x_div_rn_noftz_f32_slowpath - $__internal_0_$__cuda_sm20_div_rn_f64_full)
$__internal_0_$__cuda_sm20_div_rn_f64_full:
[C---:B------:R-:W-:Y:S01]  /*0580*/  FSETP.GEU.AND P0, PT, |R7|.reuse, 1.469367938527859385e-39, PT ;  /* 0x001000000700780b */ /* 0x040fe20003f0e200 */
[----:B------:R-:W-:Y:S01]  /*0590*/  IMAD.MOV.U32 R16, RZ, RZ, 0x1 ;  /* 0x00000001ff107424 */ /* 0x000fe200078e00ff */
[----:B------:R-:W-:Y:S01]  /*05a0*/  LOP3.LUT R2, R7, 0x800fffff, RZ, 0xc0, !PT ;  /* 0x800fffff07027812 */ /* 0x000fe200078ec0ff */
[----:B------:R-:W-:Y:S01]  /*05b0*/  BSSY.RECONVERGENT B1, `(.L_x_4) ;  /* 0x0000055000017945 */ /* 0x000fe20003800200 */
[C---:B------:R-:W-:Y:S02]  /*05c0*/  FSETP.GEU.AND P2, PT, |R9|.reuse, 1.469367938527859385e-39, PT ;  /* 0x001000000900780b */ /* 0x040fe40003f4e200 */
[----:B------:R-:W-:Y:S01]  /*05d0*/  LOP3.LUT R3, R2, 0x3ff00000, RZ, 0xfc, !PT ;  /* 0x3ff0000002037812 */ /* 0x000fe200078efcff */
[----:B------:R-:W-:Y:S01]  /*05e0*/  IMAD.MOV.U32 R2, RZ, RZ, R6 ;  /* 0x000000ffff027224 */ /* 0x000fe200078e0006 */
[----:B------:R-:W-:Y:S02]  /*05f0*/  LOP3.LUT R5, R9, 0x7ff00000, RZ, 0xc0, !PT ;  /* 0x7ff0000009057812 */ /* 0x000fe400078ec0ff */
[----:B------:R-:W-:-:S03]  /*0600*/  LOP3.LUT R14, R7, 0x7ff00000, RZ, 0xc0, !PT ;  /* 0x7ff00000070e7812 */ /* 0x000fc600078ec0ff */
[----:B------:R-:W-:Y:S01]  /*0610*/  @!P0 DMUL R2, R6, 8.98846567431157953865e+307 ;  /* 0x7fe0000006028828 */ /* 0x000fe20000000000 */
[----:B------:R-:W-:-:S03]  /*0620*/  ISETP.GE.U32.AND P1, PT, R5, R14, PT ;  /* 0x0000000e0500720c */ /* 0x000fc60003f26070 */
[----:B------:R-:W-:Y:S01]  /*0630*/  @!P2 LOP3.LUT R12, R7, 0x7ff00000, RZ, 0xc0, !PT ;  /* 0x7ff00000070ca812 */ /* 0x000fe200078ec0ff */
[----:B------:R-:W-:Y:S01]  /*0640*/  @!P2 IMAD.MOV.U32 R18, RZ, RZ, RZ ;  /* 0x000000ffff12a224 */ /* 0x000fe200078e00ff */
[----:B------:R-:W0:Y:S02]  /*0650*/  MUFU.RCP64H R17, R3 ;  /* 0x0000000300117308 */ /* 0x000e240000001800 */
[----:B------:R-:W-:Y:S01]  /*0660*/  @!P2 ISETP.GE.U32.AND P3, PT, R5, R12, PT ;  /* 0x0000000c0500a20c */ /* 0x000fe20003f66070 */
[----:B------:R-:W-:-:S05]  /*0670*/  IMAD.MOV.U32 R12, RZ, RZ, 0x1ca00000 ;  /* 0x1ca00000ff0c7424 */ /* 0x000fca00078e00ff */
[----:B------:R-:W-:-:S04]  /*0680*/  @!P2 SEL R13, R12, 0x63400000, !P3 ;  /* 0x634000000c0da807 */ /* 0x000fc80005800000 */
[----:B------:R-:W-:-:S04]  /*0690*/  @!P2 LOP3.LUT R13, R13, 0x80000000, R9, 0xf8, !PT ;  /* 0x800000000d0da812 */ /* 0x000fc800078ef809 */
[----:B------:R-:W-:Y:S01]  /*06a0*/  @!P2 LOP3.LUT R19, R13, 0x100000, RZ, 0xfc, !PT ;  /* 0x001000000d13a812 */ /* 0x000fe200078efcff */
[----:B0-----:R-:W-:-:S08]  /*06b0*/  DFMA R10, R16, -R2, 1 ;  /* 0x3ff00000100a742b */ /* 0x001fd00000000802 */
[----:B------:R-:W-:-:S08]  /*06c0*/  DFMA R10, R10, R10, R10 ;  /* 0x0000000a0a0a722b */ /* 0x000fd0000000000a */
[----:B------:R-:W-:Y:S01]  /*06d0*/  DFMA R16, R16, R10, R16 ;  /* 0x0000000a1010722b */ /* 0x000fe20000000010 */
[----:B------:R-:W-:Y:S01]  /*06e0*/  SEL R11, R12, 0x63400000, !P1 ;  /* 0x634000000c0b7807 */ /* 0x000fe20004800000 */
[----:B------:R-:W-:-:S03]  /*06f0*/  IMAD.MOV.U32 R10, RZ, RZ, R8 ;  /* 0x000000ffff0a7224 */ /* 0x000fc600078e0008 */
[----:B------:R-:W-:-:S03]  /*0700*/  LOP3.LUT R11, R11, 0x800fffff, R9, 0xf8, !PT ;  /* 0x800fffff0b0b7812 */ /* 0x000fc600078ef809 */
[----:B------:R-:W-:-:S03]  /*0710*/  DFMA R20, R16, -R2, 1 ;  /* 0x3ff000001014742b */ /* 0x000fc60000000802 */
[----:B------:R-:W-:-:S05]  /*0720*/  @!P2 DFMA R10, R10, 2, -R18 ;  /* 0x400000000a0aa82b */ /* 0x000fca0000000812 */
[----:B------:R-:W-:Y:S01]  /*0730*/  DFMA R16, R16, R20, R16 ;  /* 0x000000141010722b */ /* 0x000fe20000000010 */
[----:B------:R-:W-:Y:S02]  /*0740*/  IMAD.MOV.U32 R21, RZ, RZ, R5 ;  /* 0x000000ffff157224 */ /* 0x000fe400078e0005 */
[----:B------:R-:W-:Y:S01]  /*0750*/  IMAD.MOV.U32 R20, RZ, RZ, R14 ;  /* 0x000000ffff147224 */ /* 0x000fe200078e000e */
[----:B------:R-:W-:Y:S02]  /*0760*/  @!P0 LOP3.LUT R20, R3, 0x7ff00000, RZ, 0xc0, !PT ;  /* 0x7ff0000003148812 */ /* 0x000fe400078ec0ff */
[----:B------:R-:W-:Y:S02]  /*0770*/  @!P2 LOP3.LUT R21, R11, 0x7ff00000, RZ, 0xc0, !PT ;  /* 0x7ff000000b15a812 */ /* 0x000fe400078ec0ff */
[----:B------:R-:W-:Y:S01]  /*0780*/  DMUL R18, R16, R10 ;  /* 0x0000000a10127228 */ /* 0x000fe20000000000 */
[----:B------:R-:W-:Y:S02]  /*0790*/  VIADD R22, R20, 0xffffffff ;  /* 0xffffffff14167836 */ /* 0x000fe40000000000 */
[----:B------:R-:W-:-:S05]  /*07a0*/  VIADD R13, R21, 0xffffffff ;  /* 0xffffffff150d7836 */ /* 0x000fca0000000000 */
[----:B------:R-:W-:Y:S01]  /*07b0*/  DFMA R14, R18, -R2, R10 ;  /* 0x80000002120e722b */ /* 0x000fe2000000000a */
[----:B------:R-:W-:-:S04]  /*07c0*/  ISETP.GT.U32.AND P0, PT, R13, 0x7feffffe, PT ;  /* 0x7feffffe0d00780c */ /* 0x000fc80003f04070 */
[----:B------:R-:W-:-:S03]  /*07d0*/  ISETP.GT.U32.OR P0, PT, R22, 0x7feffffe, P0 ;  /* 0x7feffffe1600780c */ /* 0x000fc60000704470 */
[----:B------:R-:W-:-:S10]  /*07e0*/  DFMA R14, R16, R14, R18 ;  /* 0x0000000e100e722b */ /* 0x000fd40000000012 */
[----:B------:R-:W-:Y:S05]  /*07f0*/  @P0 BRA `(.L_x_5) ;  /* 0x00000000006c0947 */ /* 0x000fea0003800000 */
[----:B------:R-:W-:-:S04]  /*0800*/  LOP3.LUT R16, R7, 0x7ff00000, RZ, 0xc0, !PT ;  /* 0x7ff0000007107812 */ /* 0x000fc800078ec0ff */
[CC--:B------:R-:W-:Y:S02]  /*0810*/  VIADDMNMX R8, R5.reuse, -R16.reuse, 0xb9600000, !PT ;  /* 0xb960000005087446 */ /* 0x0c0fe40007800910 */
[----:B------:R-:W-:Y:S02]  /*0820*/  ISETP.GE.U32.AND P0, PT, R5, R16, PT ;  /* 0x000000100500720c */ /* 0x000fe40003f06070 */
[----:B------:R-:W-:Y:S02]  /*0830*/  VIMNMX R8, PT, PT, R8, 0x46a00000, PT ;  /* 0x46a0000008087848 */ /* 0x000fe40003fe0100 */
[----:B------:R-:W-:-:S05]  /*0840*/  SEL R5, R12, 0x63400000, !P0 ;  /* 0x634000000c057807 */ /* 0x000fca0004000000 */
[----:B------:R-:W-:Y:S02]  /*0850*/  IMAD.IADD R5, R8, 0x1, -R5 ;  /* 0x0000000108057824 */ /* 0x000fe400078e0a05 */
[----:B------:R-:W-:Y:S02]  /*0860*/  IMAD.MOV.U32 R8, RZ, RZ, RZ ;  /* 0x000000ffff087224 */ /* 0x000fe400078e00ff */
[----:B------:R-:W-:-:S06]  /*0870*/  VIADD R9, R5, 0x7fe00000 ;  /* 0x7fe0000005097836 */ /* 0x000fcc0000000000 */
[----:B------:R-:W-:-:S10]  /*0880*/  DMUL R12, R14, R8 ;  /* 0x000000080e0c7228 */ /* 0x000fd40000000000 */
[----:B------:R-:W-:-:S13]  /*0890*/  FSETP.GTU.AND P0, PT, |R13|, 1.469367938527859385e-39, PT ;  /* 0x001000000d00780b */ /* 0x000fda0003f0c200 */
[----:B------:R-:W-:Y:S05]  /*08a0*/  @P0 BRA `(.L_x_6) ;  /* 0x0000000000940947 */ /* 0x000fea0003800000 */
[----:B------:R-:W-:Y:S01]  /*08b0*/  DFMA R2, R14, -R2, R10 ;  /* 0x800000020e02722b */ /* 0x000fe2000000000a */
[----:B------:R-:W-:-:S09]  /*08c0*/  IMAD.MOV.U32 R8, RZ, RZ, RZ ;  /* 0x000000ffff087224 */ /* 0x000fd200078e00ff */
[C---:B------:R-:W-:Y:S02]  /*08d0*/  FSETP.NEU.AND P0, PT, R3.reuse, RZ, PT ;  /* 0x000000ff0300720b */ /* 0x040fe40003f0d000 */
[----:B------:R-:W-:-:S04]  /*08e0*/  LOP3.LUT R7, R3, 0x80000000, R7, 0x48, !PT ;  /* 0x8000000003077812 */ /* 0x000fc800078e4807 */
[----:B------:R-:W-:-:S07]  /*08f0*/  LOP3.LUT R9, R7, R9, RZ, 0xfc, !PT ;  /* 0x0000000907097212 */ /* 0x000fce00078efcff */
[----:B------:R-:W-:Y:S05]  /*0900*/  @!P0 BRA `(.L_x_6) ;  /* 0x00000000007c8947 */ /* 0x000fea0003800000 */
[----:B------:R-:W-:Y:S01]  /*0910*/  IMAD.MOV R3, RZ, RZ, -R5 ;  /* 0x000000ffff037224 */ /* 0x000fe200078e0a05 */
[----:B------:R-:W-:Y:S01]  /*0920*/  DMUL.RP R8, R14, R8 ;  /* 0x000000080e087228 */ /* 0x000fe20000008000 */
[----:B------:R-:W-:Y:S01]  /*0930*/  IMAD.MOV.U32 R2, RZ, RZ, RZ ;  /* 0x000000ffff027224 */ /* 0x000fe200078e00ff */
[----:B------:R-:W-:-:S05]  /*0940*/  IADD3 R5, PT, PT, -R5, -0x43300000, RZ ;  /* 0xbcd0000005057810 */ /* 0x000fca0007ffe1ff */
[----:B------:R-:W-:-:S03]  /*0950*/  DFMA R2, R12, -R2, R14 ;  /* 0x800000020c02722b */ /* 0x000fc6000000000e */
[----:B------:R-:W-:-:S07]  /*0960*/  LOP3.LUT R7, R9, R7, RZ, 0x3c, !PT ;  /* 0x0000000709077212 */ /* 0x000fce00078e3cff */
[----:B------:R-:W-:-:S04]  /*0970*/  FSETP.NEU.AND P0, PT, |R3|, R5, PT ;  /* 0x000000050300720b */ /* 0x000fc80003f0d200 */
[----:B------:R-:W-:Y:S02]  /*0980*/  FSEL R12, R8, R12, !P0 ;  /* 0x0000000c080c7208 */ /* 0x000fe40004000000 */
[----:B------:R-:W-:Y:S01]  /*0990*/  FSEL R13, R7, R13, !P0 ;  /* 0x0000000d070d7208 */ /* 0x000fe20004000000 */
[----:B------:R-:W-:Y:S06]  /*09a0*/  BRA `(.L_x_6) ;  /* 0x0000000000547947 */ /* 0x000fec0003800000 */
.L_x_5:
[----:B------:R-:W-:-:S14]  /*09b0*/  DSETP.NAN.AND P0, PT, R8, R8, PT ;  /* 0x000000080800722a */ /* 0x000fdc0003f08000 */
[----:B------:R-:W-:Y:S05]  /*09c0*/  @P0 BRA `(.L_x_7) ;  /* 0x0000000000440947 */ /* 0x000fea0003800000 */
[----:B------:R-:W-:-:S14]  /*09d0*/  DSETP.NAN.AND P0, PT, R6, R6, PT ;  /* 0x000000060600722a */ /* 0x000fdc0003f08000 */
[----:B------:R-:W-:Y:S05]  /*09e0*/  @P0 BRA `(.L_x_8) ;  /* 0x0000000000300947 */ /* 0x000fea0003800000 */
[----:B------:R-:W-:Y:S01]  /*09f0*/  ISETP.NE.AND P0, PT, R21, R20, PT ;  /* 0x000000141500720c */ /* 0x000fe20003f05270 */
[----:B------:R-:W-:Y:S02]  /*0a00*/  IMAD.MOV.U32 R12, RZ, RZ, 0x0 ;  /* 0x00000000ff0c7424 */ /* 0x000fe400078e00ff */
[----:B------:R-:W-:-:S10]  /*0a10*/  IMAD.MOV.U32 R13, RZ, RZ, -0x80000 ;  /* 0xfff80000ff0d7424 */ /* 0x000fd400078e00ff */
[----:B------:R-:W-:Y:S05]  /*0a20*/  @!P0 BRA `(.L_x_6) ;  /* 0x0000000000348947 */ /* 0x000fea0003800000 */
[----:B------:R-:W-:Y:S02]  /*0a30*/  ISETP.NE.AND P0, PT, R21, 0x7ff00000, PT ;  /* 0x7ff000001500780c */ /* 0x000fe40003f05270 */
[----:B------:R-:W-:Y:S02]  /*0a40*/  LOP3.LUT R13, R9, 0x80000000, R7, 0x48, !PT ;  /* 0x80000000090d7812 */ /* 0x000fe400078e4807 */
[----:B------:R-:W-:-:S13]  /*0a50*/  ISETP.EQ.OR P0, PT, R20, RZ, !P0 ;  /* 0x000000ff1400720c */ /* 0x000fda0004702670 */
[----:B------:R-:W-:Y:S01]  /*0a60*/  @P0 LOP3.LUT R2, R13, 0x7ff00000, RZ, 0xfc, !PT ;  /* 0x7ff000000d020812 */ /* 0x000fe200078efcff */
[----:B------:R-:W-:Y:S02]  /*0a70*/  @!P0 IMAD.MOV.U32 R12, RZ, RZ, RZ ;  /* 0x000000ffff0c8224 */ /* 0x000fe400078e00ff */
[----:B------:R-:W-:Y:S02]  /*0a80*/  @P0 IMAD.MOV.U32 R12, RZ, RZ, RZ ;  /* 0x000000ffff0c0224 */ /* 0x000fe400078e00ff */
[----:B------:R-:W-:Y:S01]  /*0a90*/  @P0 IMAD.MOV.U32 R13, RZ, RZ, R2 ;  /* 0x000000ffff0d0224 */ /* 0x000fe200078e0002 */
[----:B------:R-:W-:Y:S06]  /*0aa0*/  BRA `(.L_x_6) ;  /* 0x0000000000147947 */ /* 0x000fec0003800000 */
.L_x_8:
[----:B------:R-:W-:Y:S01]  /*0ab0*/  LOP3.LUT R13, R7, 0x80000, RZ, 0xfc, !PT ;  /* 0x00080000070d7812 */ /* 0x000fe200078efcff */
[----:B------:R-:W-:Y:S01]  /*0ac0*/  IMAD.MOV.U32 R12, RZ, RZ, R6 ;  /* 0x000000ffff0c7224 */ /* 0x000fe200078e0006 */
[----:B------:R-:W-:Y:S06]  /*0ad0*/  BRA `(.L_x_6) ;  /* 0x0000000000087947 */ /* 0x000fec0003800000 */
.L_x_7:
[----:B------:R-:W-:Y:S01]  /*0ae0*/  LOP3.LUT R13, R9, 0x80000, RZ, 0xfc, !PT ;  /* 0x00080000090d7812 */ /* 0x000fe200078efcff */
[----:B------:R-:W-:-:S07]  /*0af0*/  IMAD.MOV.U32 R12, RZ, RZ, R8 ;  /* 0x000000ffff0c7224 */ /* 0x000fce00078e0008 */
.L_x_6:
[----:B------:R-:W-:Y:S05]  /*0b00*/  BSYNC.RECONVERGENT B1 ;  /* 0x0000000000017941 */ /* 0x000fea0003800200 */
.L_x_4:
[----:B------:R-:W-:Y:S02]  /*0b10*/  IMAD.MOV.U32 R2, RZ, RZ, R0 ;  /* 0x000000ffff027224 */ /* 0x000fe400078e0000 */
[----:B------:R-:W-:-:S04]  /*0b20*/  IMAD.MOV.U32 R3, RZ, RZ, 0x0 ;  /* 0x00000000ff037424 */ /* 0x000fc800078e00ff */
[----:B------:R-:W-:Y:S05]  /*0b30*/  RET.REL.NODEC R2 `(_Z12equalizationPfS_S_ii) ;  /* 0xfffffff402307950 */ /* 0x000fea0003c3ffff */
        .weak           $__internal_1_$__cuda_sm3x_div_rn_noftz_f32_slowpath
        .type           $__internal_1_$__cuda_sm3x_div_rn_noftz_f32_slowpath,@function
        .size           $__internal_1_$__cuda_sm3x_div_rn_noftz_f32_slowpath,(.L_x_53 - $__internal_1_$__cuda_sm3x_div_rn_noftz_f32_slowpath)
$__internal_1_$__cuda_sm3x_div_rn_noftz_f32_slowpath:
[--C-:B------:R-:W-:Y:S01]  /*0b40*/  SHF.R.U32.HI R3, RZ, 0x17, R0.reuse ;  /* 0x00000017ff037819 */ /* 0x100fe20000011600 */
[----:B------:R-:W-:Y:S04]  /*0b50*/  BSSY.RECONVERGENT B0, `(.L_x_9) ;  /* 0x000005c000007945 */ /* 0x000fe80003800200 */
[----:B------:R-:W-:Y:S01]  /*0b60*/  BSSY.RELIABLE B2, `(.L_x_10) ;  /* 0x000001a000027945 */ /* 0x000fe20003800100 */
[----:B------:R-:W-:Y:S01]  /*0b70*/  LOP3.LUT R8, R3, 0xff, RZ, 0xc0, !PT ;  /* 0x000000ff03087812 */ /* 0x000fe200078ec0ff */
[----:B------:R-:W-:-:S04]  /*0b80*/  IMAD.MOV.U32 R3, RZ, RZ, R0 ;  /* 0x000000ffff037224 */ /* 0x000fc800078e0000 */
[----:B------:R-:W-:-:S05]  /*0b90*/  VIADD R7, R8, 0xffffffff ;  /* 0xffffffff08077836 */ /* 0x000fca0000000000 */
[----:B------:R-:W-:-:S13]  /*0ba0*/  ISETP.GT.U32.OR P0, PT, R7, 0xfd, !PT ;  /* 0x000000fd0700780c */ /* 0x000fda0007f04470 */
[----:B------:R-:W-:Y:S01]  /*0bb0*/  @!P0 IMAD.MOV.U32 R5, RZ, RZ, RZ ;  /* 0x000000ffff058224 */ /* 0x000fe200078e00ff */
[----:B------:R-:W-:Y:S06]  /*0bc0*/  @!P0 BRA `(.L_x_11) ;  /* 0x00000000004c8947 */ /* 0x000fec0003800000 */
[----:B------:R-:W-:-:S13]  /*0bd0*/  FSETP.GTU.FTZ.AND P0, PT, |R0|, +INF , PT ;  /* 0x7f8000000000780b */ /* 0x000fda0003f1c200 */
[----:B------:R-:W-:Y:S05]  /*0be0*/  @P0 BREAK.RELIABLE B2 ;  /* 0x0000000000020942 */ /* 0x000fea0003800100 */
[----:B------:R-:W-:Y:S05]  /*0bf0*/  @P0 BRA `(.L_x_12) ;  /* 0x0000000400400947 */ /* 0x000fea0003800000 */
[----:B------:R-:W-:-:S05]  /*0c00*/  IMAD.MOV.U32 R6, RZ, RZ, 0x437f0000 ;  /* 0x437f0000ff067424 */ /* 0x000fca00078e00ff */
[----:B------:R-:W-:-:S13]  /*0c10*/  LOP3.LUT P0, RZ, R6, 0x7fffffff, R3, 0xc8, !PT ;  /* 0x7fffffff06ff7812 */ /* 0x000fda000780c803 */
[----:B------:R-:W-:Y:S05]  /*0c20*/  @!P0 BREAK.RELIABLE B2 ;  /* 0x0000000000028942 */ /* 0x000fea0003800100 */
[----:B------:R-:W-:Y:S05]  /*0c30*/  @!P0 BRA `(.L_x_13) ;  /* 0x0000000400288947 */ /* 0x000fea0003800000 */
[----:B------:R-:W-:-:S13]  /*0c40*/  LOP3.LUT P0, RZ, R3, 0x7fffffff, RZ, 0xc0, !PT ;  /* 0x7fffffff03ff7812 */ /* 0x000fda000780c0ff */
[----:B------:R-:W-:Y:S05]  /*0c50*/  @!P0 BREAK.RELIABLE B2 ;  /* 0x0000000000028942 */ /* 0x000fea0003800100 */
[----:B------:R-:W-:Y:S05]  /*0c60*/  @!P0 BRA `(.L_x_14) ;  /* 0x0000000400148947 */ /* 0x000fea0003800000 */
[----:B------:R-:W-:Y:S02]  /*0c70*/  FSETP.NEU.FTZ.AND P1, PT, |R0|, +INF , PT ;  /* 0x7f8000000000780b */ /* 0x000fe40003f3d200 */
[----:B------:R-:W-:-:S04]  /*0c80*/  LOP3.LUT P0, RZ, R6, 0x7fffffff, RZ, 0xc0, !PT ;  /* 0x7fffffff06ff7812 */ /* 0x000fc8000780c0ff */
[----:B------:R-:W-:-:S13]  /*0c90*/  PLOP3.LUT P0, PT, P1, P0, PT, 0x2f, 0xf2 ;  /* 0x0000000000f2781c */ /* 0x000fda0000f00577 */
[----:B------:R-:W-:Y:S05]  /*0ca0*/  @P0 BREAK.RELIABLE B2 ;  /* 0x0000000000020942 */ /* 0x000fea0003800100 */
[----:B------:R-:W-:Y:S05]  /*0cb0*/  @P0 BRA `(.L_x_15) ;  /* 0x0000000000f40947 */ /* 0x000fea0003800000 */
[----:B------:R-:W-:-:S13]  /*0cc0*/  ISETP.GE.AND P0, PT, R7, RZ, PT ;  /* 0x000000ff0700720c */ /* 0x000fda0003f06270 */
[----:B------:R-:W-:Y:S02]  /*0cd0*/  @P0 IMAD.MOV.U32 R5, RZ, RZ, RZ ;  /* 0x000000ffff050224 */ /* 0x000fe400078e00ff */
[----:B------:R-:W-:Y:S01]  /*0ce0*/  @!P0 FFMA R3, R0, 1.84467440737095516160e+19, RZ ;  /* 0x5f80000000038823 */ /* 0x000fe200000000ff */
[----:B------:R-:W-:-:S07]  /*0cf0*/  @!P0 IMAD.MOV.U32 R5, RZ, RZ, -0x40 ;  /* 0xffffffc0ff058424 */ /* 0x000fce00078e00ff */
.L_x_11:
[----:B------:R-:W-:Y:S05]  /*0d00*/  BSYNC.RELIABLE B2 ;  /* 0x0000000000027941 */ /* 0x000fea0003800100 */
.L_x_10:
[----:B------:R-:W-:Y:S01]  /*0d10*/  UMOV UR4, 0x437f0000 ;  /* 0x437f000000047882 */ /* 0x000fe20000000000 */
[----:B------:R-:W-:Y:S01]  /*0d20*/  VIADD R6, R8, 0xffffff81 ;  /* 0xffffff8108067836 */ /* 0x000fe20000000000 */
[----:B------:R-:W-:Y:S01]  /*0d30*/  UIADD3 UR4, UPT, UPT, UR4, -0x3800000, URZ ;  /* 0xfc80000004047890 */ /* 0x000fe2000fffe0ff */
[----:B------:R-:W-:Y:S02]  /*0d40*/  BSSY.RECONVERGENT B2, `(.L_x_16) ;  /* 0x0000033000027945 */ /* 0x000fe40003800200 */
[----:B------:R-:W-:Y:S01]  /*0d50*/  IMAD R0, R6, -0x800000, R3 ;  /* 0xff80000006007824 */ /* 0x000fe200078e0203 */
[----:B------:R-:W-:Y:S02]  /*0d60*/  IADD3 R5, PT, PT, R5, -0x7, R6 ;  /* 0xfffffff905057810 */ /* 0x000fe40007ffe006 */
[----:B------:R-:W-:-:S03]  /*0d70*/  FADD.FTZ R9, -RZ, -UR4 ;  /* 0x80000004ff097e21 */ /* 0x000fc60008010100 */
[----:B------:R-:W0:Y:S02]  /*0d80*/  MUFU.RCP R7, UR4 ;  /* 0x0000000400077d08 */ /* 0x000e240008001000 */
[----:B0-----:R-:W-:-:S04]  /*0d90*/  FFMA R8, R7, R9, 1 ;  /* 0x3f80000007087423 */ /* 0x001fc80000000009 */
[----:B------:R-:W-:-:S04]  /*0da0*/  FFMA R7, R7, R8, R7 ;  /* 0x0000000807077223 */ /* 0x000fc80000000007 */
[----:B------:R-:W-:-:S04]  /*0db0*/  FFMA R8, R0, R7, RZ ;  /* 0x0000000700087223 */ /* 0x000fc800000000ff */
[----:B------:R-:W-:-:S04]  /*0dc0*/  FFMA R3, R9, R8, R0 ;  /* 0x0000000809037223 */ /* 0x000fc80000000000 */
[----:B------:R-:W-:-:S04]  /*0dd0*/  FFMA R8, R7, R3, R8 ;  /* 0x0000000307087223 */ /* 0x000fc80000000008 */
[----:B------:R-:W-:-:S04]  /*0de0*/  FFMA R9, R9, R8, R0 ;  /* 0x0000000809097223 */ /* 0x000fc80000000000 */
[----:B------:R-:W-:-:S05]  /*0df0*/  FFMA R3, R7, R9, R8 ;  /* 0x0000000907037223 */ /* 0x000fca0000000008 */
[----:B------:R-:W-:-:S04]  /*0e00*/  SHF.R.U32.HI R0, RZ, 0x17, R3 ;  /* 0x00000017ff007819 */ /* 0x000fc80000011603 */
[----:B------:R-:W-:-:S05]  /*0e10*/  LOP3.LUT R0, R0, 0xff, RZ, 0xc0, !PT ;  /* 0x000000ff00007812 */ /* 0x000fca00078ec0ff */
[----:B------:R-:W-:-:S04]  /*0e20*/  IMAD.IADD R10, R0, 0x1, R5 ;  /* 0x00000001000a7824 */ /* 0x000fc800078e0205 */
[----:B------:R-:W-:-:S05]  /*0e30*/  VIADD R0, R10, 0xffffffff ;  /* 0xffffffff0a007836 */ /* 0x000fca0000000000 */
[----:B------:R-:W-:-:S13]  /*0e40*/  ISETP.GE.U32.AND P0, PT, R0, 0xfe, PT ;  /* 0x000000fe0000780c */ /* 0x000fda0003f06070 */
[----:B------:R-:W-:Y:S05]  /*0e50*/  @!P0 BRA `(.L_x_17) ;  /* 0x0000000000808947 */ /* 0x000fea0003800000 */
[----:B------:R-:W-:-:S13]  /*0e60*/  ISETP.GT.AND P0, PT, R10, 0xfe, PT ;  /* 0x000000fe0a00780c */ /* 0x000fda0003f04270 */
[----:B------:R-:W-:Y:S05]  /*0e70*/  @P0 BRA `(.L_x_18) ;  /* 0x00000000006c0947 */ /* 0x000fea0003800000 */
[----:B------:R-:W-:-:S13]  /*0e80*/  ISETP.GE.AND P0, PT, R10, 0x1, PT ;  /* 0x000000010a00780c */ /* 0x000fda0003f06270 */
[----:B------:R-:W-:Y:S05]  /*0e90*/  @P0 BRA `(.L_x_19) ;  /* 0x0000000000740947 */ /* 0x000fea0003800000 */
[----:B------:R-:W-:Y:S02]  /*0ea0*/  ISETP.GE.AND P0, PT, R10, -0x18, PT ;  /* 0xffffffe80a00780c */ /* 0x000fe40003f06270 */
[----:B------:R-:W-:-:S11]  /*0eb0*/  LOP3.LUT R3, R3, 0x80000000, RZ, 0xc0, !PT ;  /* 0x8000000003037812 */ /* 0x000fd600078ec0ff */
[----:B------:R-:W-:Y:S05]  /*0ec0*/  @!P0 BRA `(.L_x_19) ;  /* 0x0000000000688947 */ /* 0x000fea0003800000 */
[CCC-:B------:R-:W-:Y:S01]  /*0ed0*/  FFMA.RZ R0, R7.reuse, R9.reuse, R8.reuse ;  /* 0x0000000907007223 */ /* 0x1c0fe2000000c008 */
[C---:B------:R-:W-:Y:S01]  /*0ee0*/  VIADD R6, R10.reuse, 0x20 ;  /* 0x000000200a067836 */ /* 0x040fe20000000000 */
[C---:B------:R-:W-:Y:S02]  /*0ef0*/  ISETP.NE.AND P2, PT, R10.reuse, RZ, PT ;  /* 0x000000ff0a00720c */ /* 0x040fe40003f45270 */
[----:B------:R-:W-:Y:S02]  /*0f00*/  ISETP.NE.AND P1, PT, R10, RZ, PT ;  /* 0x000000ff0a00720c */ /* 0x000fe40003f25270 */
[----:B------:R-:W-:Y:S01]  /*0f10*/  LOP3.LUT R5, R0, 0x7fffff, RZ, 0xc0, !PT ;  /* 0x007fffff00057812 */ /* 0x000fe200078ec0ff */
[CCC-:B------:R-:W-:Y:S01]  /*0f20*/  FFMA.RP R0, R7.reuse, R9.reuse, R8.reuse ;  /* 0x0000000907007223 */ /* 0x1c0fe20000008008 */
[----:B------:R-:W-:Y:S01]  /*0f30*/  FFMA.RM R7, R7, R9, R8 ;  /* 0x0000000907077223 */ /* 0x000fe20000004008 */
[----:B------:R-:W-:Y:S01]  /*0f40*/  IMAD.MOV R8, RZ, RZ, -R10 ;  /* 0x000000ffff087224 */ /* 0x000fe200078e0a0a */
[----:B------:R-:W-:-:S03]  /*0f50*/  LOP3.LUT R5, R5, 0x800000, RZ, 0xfc, !PT ;  /* 0x0080000005057812 */ /* 0x000fc600078efcff */
[----:B------:R-:W-:Y:S02]  /*0f60*/  FSETP.NEU.FTZ.AND P0, PT, R0, R7, PT ;  /* 0x000000070000720b */ /* 0x000fe40003f1d000 */
[----:B------:R-:W-:Y:S02]  /*0f70*/  SHF.L.U32 R6, R5, R6, RZ ;  /* 0x0000000605067219 */ /* 0x000fe400000006ff */
[----:B------:R-:W-:Y:S02]  /*0f80*/  SEL R0, R8, RZ, P2 ;  /* 0x000000ff08007207 */ /* 0x000fe40001000000 */
[----:B------:R-:W-:Y:S02]  /*0f90*/  ISETP.NE.AND P1, PT, R6, RZ, P1 ;  /* 0x000000ff0600720c */ /* 0x000fe40000f25270 */
[----:B------:R-:W-:Y:S02]  /*0fa0*/  SHF.R.U32.HI R0, RZ, R0, R5 ;  /* 0x00000000ff007219 */ /* 0x000fe40000011605 */
[----:B------:R-:W-:-:S02]  /*0fb0*/  PLOP3.LUT P0, PT, P0, P1, PT, 0xf8, 0x8f ;  /* 0x00000000008f781c */ /* 0x000fc40000703f70 */
[----:B------:R-:W-:Y:S02]  /*0fc0*/  SHF.R.U32.HI R6, RZ, 0x1, R0 ;  /* 0x00000001ff067819 */ /* 0x000fe40000011600 */
[----:B------:R-:W-:-:S04]  /*0fd0*/  SEL R5, RZ, 0x1, !P0 ;  /* 0x00000001ff057807 */ /* 0x000fc80004000000 */
[----:B------:R-:W-:-:S04]  /*0fe0*/  LOP3.LUT R5, R5, 0x1, R6, 0xf8, !PT ;  /* 0x0000000105057812 */ /* 0x000fc800078ef806 */
[----:B------:R-:W-:-:S05]  /*0ff0*/  LOP3.LUT R5, R5, R0, RZ, 0xc0, !PT ;  /* 0x0000000005057212 */ /* 0x000fca00078ec0ff */
[----:B------:R-:W-:-:S05]  /*1000*/  IMAD.IADD R6, R6, 0x1, R5 ;  /* 0x0000000106067824 */ /* 0x000fca00078e0205 */
[----:B------:R-:W-:Y:S01]  /*1010*/  LOP3.LUT R3, R6, R3, RZ, 0xfc, !PT ;  /* 0x0000000306037212 */ /* 0x000fe200078efcff */
[----:B------:R-:W-:Y:S06]  /*1020*/  BRA `(.L_x_19) ;  /* 0x0000000000107947 */ /* 0x000fec0003800000 */
.L_x_18:
[----:B------:R-:W-:-:S04]  /*1030*/  LOP3.LUT R3, R3, 0x80000000, RZ, 0xc0, !PT ;  /* 0x8000000003037812 */ /* 0x000fc800078ec0ff */
[----:B------:R-:W-:Y:S01]  /*1040*/  LOP3.LUT R3, R3, 0x7f800000, RZ, 0xfc, !PT ;  /* 0x7f80000003037812 */ /* 0x000fe200078efcff */
[----:B------:R-:W-:Y:S06]  /*1050*/  BRA `(.L_x_19) ;  /* 0x0000000000047947 */ /* 0x000fec0003800000 */
.L_x_17:
[----:B------:R-:W-:-:S07]  /*1060*/  IMAD R3, R5, 0x800000, R3 ;  /* 0x0080000005037824 */ /* 0x000fce00078e0203 */
.L_x_19:
[----:B------:R-:W-:Y:S05]  /*1070*/  BSYNC.RECONVERGENT B2 ;  /* 0x0000000000027941 */ /* 0x000fea0003800200 */
.L_x_16:
[----:B------:R-:W-:Y:S05]  /*1080*/  BRA `(.L_x_20) ;  /* 0x0000000000207947 */ /* 0x000fea0003800000 */
.L_x_15:
[----:B------:R-:W-:-:S04]  /*1090*/  LOP3.LUT R3, R6, 0x80000000, R3, 0x48, !PT ;  /* 0x8000000006037812 */ /* 0x000fc800078e4803 */
[----:B------:R-:W-:Y:S01]  /*10a0*/  LOP3.LUT R3, R3, 0x7f800000, RZ, 0xfc, !PT ;  /* 0x7f80000003037812 */ /* 0x000fe200078efcff */
[----:B------:R-:W-:Y:S06]  /*10b0*/  BRA `(.L_x_20) ;  /* 0x0000000000147947 */ /* 0x000fec0003800000 */
.L_x_14:
[----:B------:R-:W-:Y:S01]  /*10c0*/  LOP3.LUT R3, R6, 0x80000000, R3, 0x48, !PT ;  /* 0x8000000006037812 */ /* 0x000fe200078e4803 */
[----:B------:R-:W-:Y:S06]  /*10d0*/  BRA `(.L_x_20) ;  /* 0x00000000000c7947 */ /* 0x000fec0003800000 */
.L_x_13:
[----:B------:R-:W0:Y:S01]  /*10e0*/  MUFU.RSQ R3, -QNAN ;  /* 0xffc0000000037908 */ /* 0x000e220000001400 */
[----:B------:R-:W-:Y:S05]  /*10f0*/  BRA `(.L_x_20) ;  /* 0x0000000000047947 */ /* 0x000fea0003800000 */
.L_x_12:
[----:B------:R-:W-:-:S07]  /*1100*/  FADD.FTZ R3, R0, 255 ;  /* 0x437f000000037421 */ /* 0x000fce0000010000 */
.L_x_20:
[----:B------:R-:W-:Y:S05]  /*1110*/  BSYNC.RECONVERGENT B0 ;  /* 0x0000000000007941 */ /* 0x000fea0003800200 */
.L_x_9:
[----:B0-----:R-:W-:Y:S02]  /*1120*/  IMAD.MOV.U32 R7, RZ, RZ, R3 ;  /* 0x000000ffff077224 */ /* 0x001fe400078e0003 */
[----:B------:R-:W-:-:S04]  /*1130*/  IMAD.MOV.U32 R3, RZ, RZ, 0x0 ;  /* 0x00000000ff037424 */ /* 0x000fc800078e00ff */
[----:B------:R-:W-:Y:S05]  /*1140*/  RET.REL.NODEC R2 `(_Z12equalizationPfS_S_ii) ;  /* 0xffffffec02ac7950 */ /* 0x000fea0003c3ffff */
.L_x_21:
[----:B------:R-:W-:-:S00]  /*1150*/  BRA `(.L_x_21) ;  /* 0xfffffffc00fc7947 */ /* 0x000fc0000383ffff */
[----:B------:R-:W-:-:S00]  /*1160*/  NOP ;  /* 0x0000000000007918 */ /* 0x000fc00000000000 */
        /* <DEDUP_REMOVED lines=9> */
.L_x_53:


//--------------------- .text._Z3CDFPiPfii        --------------------------
	.section	.text._Z3CDFPiPfii,"ax",@progbits
	.align	128
        .global         _Z3CDFPiPfii
        .type           _Z3CDFPiPfii,@function
        .size           _Z3CDFPiPfii,(.L_x_54 - _Z3CDFPiPfii)
        .other          _Z3CDFPiPfii,@"STO_CUDA_ENTRY STV_DEFAULT"
_Z3CDFPiPfii:
.text._Z3CDFPiPfii:
[----:B------:R-:W-:Y:S01]  /*0000*/  LDC R1, c[0x0][0x37c] ;  /* 0x0000df00ff017b82 */ /* 0x000fe20000000800 */
[----:B------:R-:W0:Y:S07]  /*0010*/  S2R R4, SR_TID.X ;  /* 0x0000000000047919 */ /* 0x000e2e0000002100 */
[----:B------:R-:W0:Y:S01]  /*0020*/  LDC.64 R6, c[0x0][0x380] ;  /* 0x0000e000ff067b82 */ /* 0x000e220000000a00 */
[----:B------:R-:W1:Y:S07]  /*0030*/  LDCU.64 UR8, c[0x0][0x358] ;  /* 0x00006b00ff0877ac */ /* 0x000e6e0008000a00 */
[----:B------:R-:W2:Y:S01]  /*0040*/  LDC R2, c[0x0][0x360] ;  /* 0x0000d800ff027b82 */ /* 0x000ea20000000800 */
[----:B0-----:R-:W-:-:S04]  /*0050*/  IMAD.WIDE.U32 R6, R4, 0x4, R6 ;  /* 0x0000000404067825 */ /* 0x001fc800078e0006 */
[----:B--2---:R-:W-:Y:S02]  /*0060*/  IMAD.WIDE R8, R2, 0x4, R6 ;  /* 0x0000000402087825 */ /* 0x004fe400078e0206 */
[----:B-1----:R0:W2:Y:S04]  /*0070*/  LDG.E R6, desc[UR8][R6.64] ;  /* 0x0000000806067981 */ /* 0x0020a8000c1e1900 */
[----:B------:R-:W3:Y:S01]  /*0080*/  LDG.E R8, desc[UR8][R8.64] ;  /* 0x0000000808087981 */ /* 0x000ee2000c1e1900 */
[----:B------:R-:W1:Y:S01]  /*0090*/  S2UR UR5, SR_CgaCtaId ;  /* 0x00000000000579c3 */ /* 0x000e620000008800 */
[----:B------:R-:W-:Y:S01]  /*00a0*/  UMOV UR4, 0x400 ;  /* 0x0000040000047882 */ /* 0x000fe20000000000 */
[----:B------:R-:W-:Y:S01]  /*00b0*/  IMAD.MOV.U32 R12, RZ, RZ, 0x1 ;  /* 0x00000001ff0c7424 */ /* 0x000fe200078e00ff */
[----:B------:R-:W-:Y:S01]  /*00c0*/  LEA R3, R4, 0x2, 0x1 ;  /* 0x0000000204037811 */ /* 0x000fe200078e08ff */
[----:B0-----:R-:W-:Y:S01]  /*00d0*/  IMAD.MOV.U32 R7, RZ, RZ, R2 ;  /* 0x000000ffff077224 */ /* 0x001fe200078e0002 */
[----:B-1----:R-:W-:-:S06]  /*00e0*/  ULEA UR4, UR5, UR4, 0x18 ;  /* 0x0000000405047291 */ /* 0x002fcc000f8ec0ff */
[----:B------:R-:W-:-:S05]  /*00f0*/  LEA R11, R4, UR4, 0x2 ;  /* 0x00000004040b7c11 */ /* 0x000fca000f8e10ff */
[C---:B------:R-:W-:Y:S01]  /*0100*/  IMAD R5, R2.reuse, 0x4, R11 ;  /* 0x0000000402057824 */ /* 0x040fe200078e020b */
[----:B--2---:R-:W-:Y:S01]  /*0110*/  I2FP.F32.S32 R0, R6 ;  /* 0x0000000600007245 */ /* 0x004fe20000201400 */
[----:B------:R-:W-:Y:S01]  /*0120*/  IMAD.SHL.U32 R6, R2, 0x2, RZ ;  /* 0x0000000202067824 */ /* 0x000fe200078e00ff */
[----:B---3--:R-:W-:-:S03]  /*0130*/  I2FP.F32.S32 R10, R8 ;  /* 0x00000008000a7245 */ /* 0x008fc60000201400 */
[----:B------:R0:W-:Y:S04]  /*0140*/  STS [R11], R0 ;  /* 0x000000000b007388 */ /* 0x0001e80000000800 */
[----:B------:R0:W-:Y:S02]  /*0150*/  STS [R5], R10 ;  /* 0x0000000a05007388 */ /* 0x0001e40000000800 */
.L_x_22:
[----:B------:R-:W-:Y:S01]  /*0160*/  IMAD R13, R3, R12, RZ ;  /* 0x0000000c030d7224 */ /* 0x000fe200078e02ff */
[----:B------:R-:W-:Y:S03]  /*0170*/  BAR.SYNC.DEFER_BLOCKING 0x0 ;  /* 0x0000000000007b1d */ /* 0x000fe60000010000 */
[----:B------:R-:W-:-:S05]  /*0180*/  VIADD R9, R13, 0xffffffff ;  /* 0xffffffff0d097836 */ /* 0x000fca0000000000 */
[----:B------:R-:W-:-:S13]  /*0190*/  ISETP.GE.U32.AND P0, PT, R9, R6, PT ;  /* 0x000000060900720c */ /* 0x000fda0003f06070 */
[----:B0-----:R-:W-:-:S05]  /*01a0*/  @!P0 IMAD.IADD R0, R13, 0x1, -R12 ;  /* 0x000000010d008824 */ /* 0x001fca00078e0a0c */
[----:B------:R-:W-:-:S05]  /*01b0*/  @!P0 LEA R9, R0, UR4, 0x2 ;  /* 0x0000000400098c11 */ /* 0x000fca000f8e10ff */
[C---:B------:R-:W-:Y:S02]  /*01c0*/  @!P0 IMAD R0, R12.reuse, 0x4, R9 ;  /* 0x000000040c008824 */ /* 0x040fe400078e0209 */
[----:B------:R-:W-:Y:S01]  /*01d0*/  @!P0 LDS R9, [R9+-0x4] ;  /* 0xfffffc0009098984 */ /* 0x000fe20000000800 */
[----:B------:R-:W-:-:S03]  /*01e0*/  IMAD.SHL.U32 R12, R12, 0x2, RZ ;  /* 0x000000020c0c7824 */ /* 0x000fc600078e00ff */
[----:B------:R-:W0:Y:S02]  /*01f0*/  @!P0 LDS R8, [R0+-0x4] ;  /* 0xfffffc0000088984 */ /* 0x000e240000000800 */
[----:B0-----:R-:W-:-:S05]  /*0200*/  @!P0 FADD R13, R9, R8 ;  /* 0x00000008090d8221 */ /* 0x001fca0000000000 */
[----:B------:R1:W-:Y:S01]  /*0210*/  @!P0 STS [R0+-0x4], R13 ;  /* 0xfffffc0d00008388 */ /* 0x0003e20000000800 */
[----:B------:R-:W-:-:S13]  /*0220*/  ISETP.GT.U32.AND P0, PT, R12, R7, PT ;  /* 0x000000070c00720c */ /* 0x000fda0003f04070 */
[----:B-1----:R-:W-:Y:S05]  /*0230*/  @!P0 BRA `(.L_x_22) ;  /* 0xfffffffc00c88947 */ /* 0x002fea000383ffff */
[----:B------:R-:W-:Y:S01]  /*0240*/  ISETP.GE.U32.AND P0, PT, R7, 0x2, PT ;  /* 0x000000020700780c */ /* 0x000fe20003f06070 */
[----:B------:R-:W0:-:S12]  /*0250*/  LDCU.64 UR6, c[0x0][0x390] ;  /* 0x00007200ff0677ac */ /* 0x000e180008000a00 */
[----:B------:R-:W-:Y:S05]  /*0260*/  @!P0 BRA `(.L_x_23) ;  /* 0x0000000000388947 */ /* 0x000fea0003800000 */
.L_x_24:
[----:B------:R-:W-:Y:S01]  /*0270*/  SHF.R.U32.HI R10, RZ, 0x1, R7 ;  /* 0x00000001ff0a7819 */ /* 0x000fe20000011607 */
[----:B------:R-:W-:Y:S04]  /*0280*/  BAR.SYNC.DEFER_BLOCKING 0x0 ;  /* 0x0000000000007b1d */ /* 0x000fe80000010000 */
[----:B------:R-:W-:-:S05]  /*0290*/  IMAD R13, R3, R10, RZ ;  /* 0x0000000a030d7224 */ /* 0x000fca00078e02ff */
[----:B------:R-:W-:-:S04]  /*02a0*/  IADD3 R9, PT, PT, R13, -0x1, R10 ;  /* 0xffffffff0d097810 */ /* 0x000fc80007ffe00a */
[----:B------:R-:W-:-:S13]  /*02b0*/  ISETP.GE.U32.AND P0, PT, R9, R6, PT ;  /* 0x000000060900720c */ /* 0x000fda0003f06070 */
[----:B------:R-:W-:-:S05]  /*02c0*/  @!P0 LEA R0, R13, UR4, 0x2 ;  /* 0x000000040d008c11 */ /* 0x000fca000f8e10ff */
[----:B------:R-:W-:Y:S02]  /*02d0*/  @!P0 IMAD R8, R10, 0x4, R0 ;  /* 0x000000040a088824 */ /* 0x000fe400078e0200 */
[----:B------:R-:W-:Y:S04]  /*02e0*/  @!P0 LDS R0, [R0+-0x4] ;  /* 0xfffffc0000008984 */ /* 0x000fe80000000800 */
[----:B------:R-:W1:Y:S02]  /*02f0*/  @!P0 LDS R9, [R8+-0x4] ;  /* 0xfffffc0008098984 */ /* 0x000e640000000800 */
[----:B-1----:R-:W-:-:S05]  /*0300*/  @!P0 FADD R9, R0, R9 ;  /* 0x0000000900098221 */ /* 0x002fca0000000000 */
[----:B------:R1:W-:Y:S01]  /*0310*/  @!P0 STS [R8+-0x4], R9 ;  /* 0xfffffc0908008388 */ /* 0x0003e20000000800 */
[----:B------:R-:W-:Y:S01]  /*0320*/  ISETP.GT.U32.AND P0, PT, R7, 0x3, PT ;  /* 0x000000030700780c */ /* 0x000fe20003f04070 */
[----:B------:R-:W-:-:S12]  /*0330*/  IMAD.MOV.U32 R7, RZ, RZ, R10 ;  /* 0x000000ffff077224 */ /* 0x000fd800078e000a */
[----:B-1----:R-:W-:Y:S05]  /*0340*/  @P0 BRA `(.L_x_24) ;  /* 0xfffffffc00c80947 */ /* 0x002fea000383ffff */
.L_x_23:
[----:B------:R-:W-:Y:S01]  /*0350*/  BAR.SYNC.DEFER_BLOCKING 0x0 ;  /* 0x0000000000007b1d */ /* 0x000fe20000010000 */
[----:B0-----:R-:W-:-:S05]  /*0360*/  UIMAD UR4, UR7, UR6, URZ ;  /* 0x00000006070472a4 */ /* 0x001fca000f8e02ff */
[----:B------:R-:W-:Y:S01]  /*0370*/  BSSY.RECONVERGENT B0, `(.L_x_25) ;  /* 0x000000e000007945 */ /* 0x000fe20003800200 */
[----:B------:R-:W-:-:S04]  /*0380*/  I2FP.F32.S32 R3, UR4 ;  /* 0x0000000400037c45 */ /* 0x000fc80008201400 */
[----:B------:R-:W0:Y:S01]  /*0390*/  MUFU.RCP R6, R3 ;  /* 0x0000000300067308 */ /* 0x000e220000001000 */
[----:B------:R-:W1:Y:S01]  /*03a0*/  LDS R0, [R11] ;  /* 0x000000000b007984 */ /* 0x000e620000000800 */
[----:B0-----:R-:W-:-:S04]  /*03b0*/  FFMA R7, -R3, R6, 1 ;  /* 0x3f80000003077423 */ /* 0x001fc80000000106 */
[----:B------:R-:W-:Y:S02]  /*03c0*/  FFMA R7, R6, R7, R6 ;  /* 0x0000000706077223 */ /* 0x000fe40000000006 */
[----:B-1----:R-:W0:Y:S02]  /*03d0*/  FCHK P0, R0, R3 ;  /* 0x0000000300007302 */ /* 0x002e240000000000 */
[----:B------:R-:W-:-:S04]  /*03e0*/  FFMA R6, R0, R7, RZ ;  /* 0x0000000700067223 */ /* 0x000fc800000000ff */
[----:B------:R-:W-:-:S04]  /*03f0*/  FFMA R8, -R3, R6, R0 ;  /* 0x0000000603087223 */ /* 0x000fc80000000100 */
[----:B------:R-:W-:Y:S01]  /*0400*/  FFMA R9, R7, R8, R6 ;  /* 0x0000000807097223 */ /* 0x000fe20000000006 */
[----:B0-----:R-:W-:Y:S06]  /*0410*/  @!P0 BRA `(.L_x_26) ;  /* 0x00000000000c8947 */ /* 0x001fec0003800000 */
[----:B------:R-:W-:-:S07]  /*0420*/  MOV R8, 0x440 ;  /* 0x0000044000087802 */ /* 0x000fce0000000f00 */
[----:B------:R-:W-:Y:S05]  /*0430*/  CALL.REL.NOINC `($__internal_2_$__cuda_sm3x_div_rn_noftz_f32_slowpath) ;  /* 0x00000000005c7944 */ /* 0x000fea0003c00000 */
[----:B------:R-:W-:-:S07]  /*0440*/  IMAD.MOV.U32 R9, RZ, RZ, R0 ;  /* 0x000000ffff097224 */ /* 0x000fce00078e0000 */
.L_x_26:
[----:B------:R-:W-:Y:S05]  /*0450*/  BSYNC.RECONVERGENT B0 ;  /* 0x0000000000007941 */ /* 0x000fea0003800200 */
.L_x_25:
[----:B------:R-:W0:Y:S01]  /*0460*/  LDS R8, [R5] ;  /* 0x0000000005087984 */ /* 0x000e220000000800 */
[----:B------:R-:W1:Y:S01]  /*0470*/  LDC.64 R6, c[0x0][0x388] ;  /* 0x0000e200ff067b82 */ /* 0x000e620000000a00 */
[----:B------:R-:W2:Y:S01]  /*0480*/  MUFU.RCP R0, R3 ;  /* 0x0000000300007308 */ /* 0x000ea20000001000 */
[----:B------:R-:W-:Y:S01]  /*0490*/  BSSY.RECONVERGENT B0, `(.L_x_27) ;  /* 0x000000e000007945 */ /* 0x000fe20003800200 */
[----:B--2---:R-:W-:-:S04]  /*04a0*/  FFMA R11, -R3, R0, 1 ;  /* 0x3f800000030b7423 */ /* 0x004fc80000000100 */
[----:B------:R-:W-:Y:S01]  /*04b0*/  FFMA R0, R0, R11, R0 ;  /* 0x0000000b00007223 */ /* 0x000fe20000000000 */
[----:B-1----:R-:W-:-:S05]  /*04c0*/  IMAD.WIDE.U32 R6, R4, 0x4, R6 ;  /* 0x0000000404067825 */ /* 0x002fca00078e0006 */
[----:B------:R1:W-:Y:S01]  /*04d0*/  STG.E desc[UR8][R6.64], R9 ;  /* 0x0000000906007986 */ /* 0x0003e2000c101908 */
[----:B0-----:R-:W0:Y:S01]  /*04e0*/  FCHK P0, R8, R3 ;  /* 0x0000000308007302 */ /* 0x001e220000000000 */
[----:B------:R-:W-:-:S04]  /*04f0*/  FFMA R11, R0, R8, RZ ;  /* 0x00000008000b7223 */ /* 0x000fc800000000ff */
[----:B------:R-:W-:-:S04]  /*0500*/  FFMA R4, -R3, R11, R8 ;  /* 0x0000000b03047223 */ /* 0x000fc80000000108 */
[----:B------:R-:W-:Y:S01]  /*0510*/  FFMA R11, R0, R4, R11 ;  /* 0x00000004000b7223 */ /* 0x000fe2000000000b */
[----:B01----:R-:W-:Y:S06]  /*0520*/  @!P0 BRA `(.L_x_28) ;  /* 0x0000000000108947 */ /* 0x003fec0003800000 */
[----:B------:R-:W-:Y:S01]  /*0530*/  IMAD.MOV.U32 R0, RZ, RZ, R8 ;  /* 0x000000ffff007224 */ /* 0x000fe200078e0008 */
[----:B------:R-:W-:-:S07]  /*0540*/  MOV R8, 0x560 ;  /* 0x0000056000087802 */ /* 0x000fce0000000f00 */
[----:B------:R-:W-:Y:S05]  /*0550*/  CALL.REL.NOINC `($__internal_2_$__cuda_sm3x_div_rn_noftz_f32_slowpath) ;  /* 0x0000000000147944 */ /* 0x000fea0003c00000 */
[----:B------:R-:W-:-:S07]  /*0560*/  IMAD.MOV.U32 R11, RZ, RZ, R0 ;  /* 0x000000ffff0b7224 */ /* 0x000fce00078e0000 */
.L_x_28:
[----:B------:R-:W-:Y:S05]  /*0570*/  BSYNC.RECONVERGENT B0 ;  /* 0x0000000000007941 */ /* 0x000fea0003800200 */
.L_x_27:
[----:B------:R-:W-:-:S05]  /*0580*/  IMAD.WIDE R2, R2, 0x4, R6 ;  /* 0x0000000402027825 */ /* 0x000fca00078e0206 */
[----:B------:R-:W-:Y:S01]  /*0590*/  STG.E desc[UR8][R2.64], R11 ;  /* 0x0000000b02007986 */ /* 0x000fe2000c101908 */
[----:B------:R-:W-:Y:S05]  /*05a0*/  EXIT ;  /* 0x000000000000794d */ /* 0x000fea0003800000 */
        .weak           $__internal_2_$__cuda_sm3x_div_rn_noftz_f32_slowpath
        .type           $__internal_2_$__cuda_sm3x_div_rn_noftz_f32_slowpath,@function
        .size           $__internal_2_$__cuda_sm3x_div_rn_noftz_f32_slowpath,(.L_x_54 - $__internal_2_$__cuda_sm3x_div_rn_noftz_f32_slowpath)
$__internal_2_$__cuda_sm3x_div_rn_noftz_f32_slowpath:
[--C-:B------:R-:W-:Y:S01]  /*05b0*/  SHF.R.U32.HI R10, RZ, 0x17, R3.reuse ;  /* 0x00000017ff0a7819 */ /* 0x100fe20000011603 */
[----:B------:R-:W-:Y:S01]  /*05c0*/  BSSY.RECONVERGENT B1, `(.L_x_29) ;  /* 0x0000063000017945 */ /* 0x000fe20003800200 */
[----:B------:R-:W-:Y:S01]  /*05d0*/  SHF.R.U32.HI R9, RZ, 0x17, R0 ;  /* 0x00000017ff097819 */ /* 0x000fe20000011600 */
[----:B------:R-:W-:Y:S01]  /*05e0*/  IMAD.MOV.U32 R11, RZ, RZ, R3 ;  /* 0x000000ffff0b7224 */ /* 0x000fe200078e0003 */
[----:B------:R-:W-:Y:S02]  /*05f0*/  LOP3.LUT R10, R10, 0xff, RZ, 0xc0, !PT ;  /* 0x000000ff0a0a7812 */ /* 0x000fe400078ec0ff */
[----:B------:R-:W-:-:S03]  /*0600*/  LOP3.LUT R14, R9, 0xff, RZ, 0xc0, !PT ;  /* 0x000000ff090e7812 */ /* 0x000fc600078ec0ff */
[----:B------:R-:W-:Y:S02]  /*0610*/  VIADD R13, R10, 0xffffffff ;  /* 0xffffffff0a0d7836 */ /* 0x000fe40000000000 */
[----:B------:R-:W-:-:S03]  /*0620*/  VIADD R12, R14, 0xffffffff ;  /* 0xffffffff0e0c7836 */ /* 0x000fc60000000000 */
[----:B------:R-:W-:-:S04]  /*0630*/  ISETP.GT.U32.AND P0, PT, R13, 0xfd, PT ;  /* 0x000000fd0d00780c */ /* 0x000fc80003f04070 */
[----:B------:R-:W-:-:S13]  /*0640*/  ISETP.GT.U32.OR P0, PT, R12, 0xfd, P0 ;  /* 0x000000fd0c00780c */ /* 0x000fda0000704470 */
[----:B------:R-:W-:Y:S01]  /*0650*/  @!P0 IMAD.MOV.U32 R9, RZ, RZ, RZ ;  /* 0x000000ffff098224 */ /* 0x000fe200078e00ff */
[----:B------:R-:W-:Y:S06]  /*0660*/  @!P0 BRA `(.L_x_30) ;  /* 0x00000000005c8947 */ /* 0x000fec0003800000 */
[----:B------:R-:W-:Y:S02]  /*0670*/  FSETP.GTU.FTZ.AND P0, PT, |R0|, +INF , PT ;  /* 0x7f8000000000780b */ /* 0x000fe40003f1c200 */
[----:B------:R-:W-:-:S04]  /*0680*/  FSETP.GTU.FTZ.AND P1, PT, |R3|, +INF , PT ;  /* 0x7f8000000300780b */ /* 0x000fc80003f3c200 */
[----:B------:R-:W-:-:S13]  /*0690*/  PLOP3.LUT P0, PT, P0, P1, PT, 0xf8, 0x8f ;  /* 0x00000000008f781c */ /* 0x000fda0000703f70 */
[----:B------:R-:W-:Y:S05]  /*06a0*/  @P0 BRA `(.L_x_31) ;  /* 0x00000004004c0947 */ /* 0x000fea0003800000 */
[----:B------:R-:W-:-:S13]  /*06b0*/  LOP3.LUT P0, RZ, R11, 0x7fffffff, R0, 0xc8, !PT ;  /* 0x7fffffff0bff7812 */ /* 0x000fda000780c800 */
[----:B------:R-:W-:Y:S05]  /*06c0*/  @!P0 BRA `(.L_x_32) ;  /* 0x00000004003c8947 */ /* 0x000fea0003800000 */
[C---:B------:R-:W-:Y:S02]  /*06d0*/  FSETP.NEU.FTZ.AND P2, PT, |R0|.reuse, +INF , PT ;  /* 0x7f8000000000780b */ /* 0x040fe40003f5d200 */
[----:B------:R-:W-:Y:S02]  /*06e0*/  FSETP.NEU.FTZ.AND P1, PT, |R3|, +INF , PT ;  /* 0x7f8000000300780b */ /* 0x000fe40003f3d200 */
[----:B------:R-:W-:-:S11]  /*06f0*/  FSETP.NEU.FTZ.AND P0, PT, |R0|, +INF , PT ;  /* 0x7f8000000000780b */ /* 0x000fd60003f1d200 */
[----:B------:R-:W-:Y:S05]  /*0700*/  @!P1 BRA !P2, `(.L_x_32) ;  /* 0x00000004002c9947 */ /* 0x000fea0005000000 */
[----:B------:R-:W-:-:S04]  /*0710*/  LOP3.LUT P2, RZ, R0, 0x7fffffff, RZ, 0xc0, !PT ;  /* 0x7fffffff00ff7812 */ /* 0x000fc8000784c0ff */
[----:B------:R-:W-:-:S13]  /*0720*/  PLOP3.LUT P1, PT, P1, P2, PT, 0x2f, 0xf2 ;  /* 0x0000000000f2781c */ /* 0x000fda0000f24577 */
[----:B------:R-:W-:Y:S05]  /*0730*/  @P1 BRA `(.L_x_33) ;  /* 0x0000000400181947 */ /* 0x000fea0003800000 */
[----:B------:R-:W-:-:S04]  /*0740*/  LOP3.LUT P1, RZ, R11, 0x7fffffff, RZ, 0xc0, !PT ;  /* 0x7fffffff0bff7812 */ /* 0x000fc8000782c0ff */
[----:B------:R-:W-:-:S13]  /*0750*/  PLOP3.LUT P0, PT, P0, P1, PT, 0x2f, 0xf2 ;  /* 0x0000000000f2781c */ /* 0x000fda0000702577 */
[----:B------:R-:W-:Y:S05]  /*0760*/  @P0 BRA `(.L_x_34) ;  /* 0x0000000400000947 */ /* 0x000fea0003800000 */
[----:B------:R-:W-:Y:S02]  /*0770*/  ISETP.GE.AND P0, PT, R12, RZ, PT ;  /* 0x000000ff0c00720c */ /* 0x000fe40003f06270 */
[----:B------:R-:W-:-:S11]  /*0780*/  ISETP.GE.AND P1, PT, R13, RZ, PT ;  /* 0x000000ff0d00720c */ /* 0x000fd60003f26270 */
[----:B------:R-:W-:Y:S02]  /*0790*/  @P0 IMAD.MOV.U32 R9, RZ, RZ, RZ ;  /* 0x000000ffff090224 */ /* 0x000fe400078e00ff */
[----:B------:R-:W-:Y:S01]  /*07a0*/  @!P0 FFMA R0, R0, 1.84467440737095516160e+19, RZ ;  /* 0x5f80000000008823 */ /* 0x000fe200000000ff */
[----:B------:R-:W-:Y:S02]  /*07b0*/  @!P0 IMAD.MOV.U32 R9, RZ, RZ, -0x40 ;  /* 0xffffffc0ff098424 */ /* 0x000fe400078e00ff */
[----:B------:R-:W-:Y:S02]  /*07c0*/  @!P1 FFMA R11, R3, 1.84467440737095516160e+19, RZ ;  /* 0x5f800000030b9823 */ /* 0x000fe400000000ff */
[----:B------:R-:W-:-:S07]  /*07d0*/  @!P1 VIADD R9, R9, 0x40 ;  /* 0x0000004009099836 */ /* 0x000fce0000000000 */
.L_x_30:
[----:B------:R-:W-:Y:S01]  /*07e0*/  LEA R12, R10, 0xc0800000, 0x17 ;  /* 0xc08000000a0c7811 */ /* 0x000fe200078eb8ff */
[----:B------:R-:W-:Y:S04]  /*07f0*/  BSSY.RECONVERGENT B2, `(.L_x_35) ;  /* 0x0000036000027945 */ /* 0x000fe80003800200 */
[----:B------:R-:W-:Y:S02]  /*0800*/  IMAD.IADD R12, R11, 0x1, -R12 ;  /* 0x000000010b0c7824 */ /* 0x000fe400078e0a0c */
[----:B------:R-:W-:Y:S02]  /*0810*/  VIADD R11, R14, 0xffffff81 ;  /* 0xffffff810e0b7836 */ /* 0x000fe40000000000 */
[----:B------:R0:W1:Y:S01]  /*0820*/  MUFU.RCP R13, R12 ;  /* 0x0000000c000d7308 */ /* 0x0000620000001000 */
[----:B------:R-:W-:Y:S01]  /*0830*/  FADD.FTZ R15, -R12, -RZ ;  /* 0x800000ff0c0f7221 */ /* 0x000fe20000010100 */
[C---:B------:R-:W-:Y:S01]  /*0840*/  IMAD R0, R11.reuse, -0x800000, R0 ;  /* 0xff8000000b007824 */ /* 0x040fe200078e0200 */
[----:B0-----:R-:W-:-:S05]  /*0850*/  IADD3 R12, PT, PT, R11, 0x7f, -R10 ;  /* 0x0000007f0b0c7810 */ /* 0x001fca0007ffe80a */
[----:B------:R-:W-:Y:S02]  /*0860*/  IMAD.IADD R9, R12, 0x1, R9 ;  /* 0x000000010c097824 */ /* 0x000fe400078e0209 */
[----:B-1----:R-:W-:-:S04]  /*0870*/  FFMA R14, R13, R15, 1 ;  /* 0x3f8000000d0e7423 */ /* 0x002fc8000000000f */
        /* <DEDUP_REMOVED lines=20> */
[C---:B------:R-:W-:Y:S02]  /*09c0*/  VIADD R12, R15.reuse, 0x20 ;  /* 0x000000200f0c7836 */ /* 0x040fe40000000000 */
[CCC-:B------:R-:W-:Y:S01]  /*09d0*/  FFMA.RM R10, R16.reuse, R14.reuse, R13.reuse ;  /* 0x0000000e100a7223 */ /* 0x1c0fe2000000400d */
[----:B------:R-:W-:Y:S02]  /*09e0*/  ISETP.NE.AND P2, PT, R15, RZ, PT ;  /* 0x000000ff0f00720c */ /* 0x000fe40003f45270 */
[----:B------:R-:W-:Y:S01]  /*09f0*/  LOP3.LUT R11, R9, 0x7fffff, RZ, 0xc0, !PT ;  /* 0x007fffff090b7812 */ /* 0x000fe200078ec0ff */
[----:B------:R-:W-:Y:S01]  /*0a00*/  FFMA.RP R9, R16, R14, R13 ;  /* 0x0000000e10097223 */ /* 0x000fe2000000800d */
[----:B------:R-:W-:Y:S01]  /*0a10*/  IMAD.MOV R13, RZ, RZ, -R15 ;  /* 0x000000ffff0d7224 */ /* 0x000fe200078e0a0f */
[----:B------:R-:W-:Y:S02]  /*0a20*/  ISETP.NE.AND P1, PT, R15, RZ, PT ;  /* 0x000000ff0f00720c */ /* 0x000fe40003f25270 */
[----:B------:R-:W-:-:S02]  /*0a30*/  LOP3.LUT R11, R11, 0x800000, RZ, 0xfc, !PT ;  /* 0x008000000b0b7812 */ /* 0x000fc400078efcff */
        /* <DEDUP_REMOVED lines=13> */
.L_x_37:
[----:B------:R-:W-:-:S04]  /*0b10*/  LOP3.LUT R0, R0, 0x80000000, RZ, 0xc0, !PT ;  /* 0x8000000000007812 */ /* 0x000fc800078ec0ff */
[----:B------:R-:W-:Y:S01]  /*0b20*/  LOP3.LUT R0, R0, 0x7f800000, RZ, 0xfc, !PT ;  /* 0x7f80000000007812 */ /* 0x000fe200078efcff */
[----:B------:R-:W-:Y:S06]  /*0b30*/  BRA `(.L_x_38) ;  /* 0x0000000000047947 */ /* 0x000fec0003800000 */
.L_x_36:
[----:B------:R-:W-:-:S07]  /*0b40*/  IMAD R0, R9, 0x800000, R0 ;  /* 0x0080000009007824 */ /* 0x000fce00078e0200 */
.L_x_38:
[----:B------:R-:W-:Y:S05]  /*0b50*/  BSYNC.RECONVERGENT B2 ;  /* 0x0000000000027941 */ /* 0x000fea0003800200 */
.L_x_35:
[----:B------:R-:W-:Y:S05]  /*0b60*/  BRA `(.L_x_39) ;  /* 0x0000000000207947 */ /* 0x000fea0003800000 */
.L_x_34:
[----:B------:R-:W-:-:S04]  /*0b70*/  LOP3.LUT R0, R11, 0x80000000, R0, 0x48, !PT ;  /* 0x800000000b007812 */ /* 0x000fc800078e4800 */
[----:B------:R-:W-:Y:S01]  /*0b80*/  LOP3.LUT R0, R0, 0x7f800000, RZ, 0xfc, !PT ;  /* 0x7f80000000007812 */ /* 0x000fe200078efcff */
[----:B------:R-:W-:Y:S06]  /*0b90*/  BRA `(.L_x_39) ;  /* 0x0000000000147947 */ /* 0x000fec0003800000 */
.L_x_33:
[----:B------:R-:W-:Y:S01]  /*0ba0*/  LOP3.LUT R0, R11, 0x80000000, R0, 0x48, !PT ;  /* 0x800000000b007812 */ /* 0x000fe200078e4800 */
[----:B------:R-:W-:Y:S06]  /*0bb0*/  BRA `(.L_x_39) ;  /* 0x00000000000c7947 */ /* 0x000fec0003800000 */
.L_x_32:
[----:B------:R-:W0:Y:S01]  /*0bc0*/  MUFU.RSQ R0, -QNAN ;  /* 0xffc0000000007908 */ /* 0x000e220000001400 */
[----:B------:R-:W-:Y:S05]  /*0bd0*/  BRA `(.L_x_39) ;  /* 0x0000000000047947 */ /* 0x000fea0003800000 */
.L_x_31:
[----:B------:R-:W-:-:S07]  /*0be0*/  FADD.FTZ R0, R0, R3 ;  /* 0x0000000300007221 */ /* 0x000fce0000010000 */
.L_x_39:
[----:B------:R-:W-:Y:S05]  /*0bf0*/  BSYNC.RECONVERGENT B1 ;  /* 0x0000000000017941 */ /* 0x000fea0003800200 */
.L_x_29:
[----:B------:R-:W-:-:S04]  /*0c00*/  IMAD.MOV.U32 R9, RZ, RZ, 0x0 ;  /* 0x00000000ff097424 */ /* 0x000fc800078e00ff */
[----:B0-----:R-:W-:Y:S05]  /*0c10*/  RET.REL.NODEC R8 `(_Z3CDFPiPfii) ;  /* 0xfffffff008f87950 */ /* 0x001fea0003c3ffff */
.L_x_40:
        /* <DEDUP_REMOVED lines=14> */
.L_x_54:


//--------------------- .text._Z9histogramPhPiii  --------------------------
	.section	.text._Z9histogramPhPiii,"ax",@progbits
	.align	128
        .global         _Z9histogramPhPiii
        .type           _Z9histogramPhPiii,@function
        .size           _Z9histogramPhPiii,(.L_x_57 - _Z9histogramPhPiii)
        .other          _Z9histogramPhPiii,@"STO_CUDA_ENTRY STV_DEFAULT"
_Z9histogramPhPiii:
.text._Z9histogramPhPiii:
[----:B------:R-:W-:Y:S01]  /*0000*/  LDC R1, c[0x0][0x37c] ;  /* 0x0000df00ff017b82 */ /* 0x000fe20000000800 */
[----:B------:R-:W0:Y:S07]  /*0010*/  S2R R3, SR_TID.X ;  /* 0x0000000000037919 */ /* 0x000e2e0000002100 */
[----:B------:R-:W1:Y:S01]  /*0020*/  S2UR UR5, SR_CgaCtaId ;  /* 0x00000000000579c3 */ /* 0x000e620000008800 */
[----:B------:R-:W2:Y:S01]  /*0030*/  LDCU.64 UR8, c[0x0][0x390] ;  /* 0x00007200ff0877ac */ /* 0x000ea20008000a00 */
[----:B------:R-:W-:Y:S01]  /*0040*/  BSSY.RECONVERGENT B0, `(.L_x_41) ;  /* 0x0000018000007945 */ /* 0x000fe20003800200 */
[----:B------:R-:W0:Y:S01]  /*0050*/  S2R R2, SR_TID.Y ;  /* 0x0000000000027919 */ /* 0x000e220000002200 */
[----:B------:R-:W-:Y:S01]  /*0060*/  UMOV UR4, 0x400 ;  /* 0x0000040000047882 */ /* 0x000fe20000000000 */
[----:B------:R-:W3:Y:S01]  /*0070*/  LDCU.64 UR6, c[0x0][0x358] ;  /* 0x00006b00ff0677ac */ /* 0x000ee20008000a00 */
[----:B------:R-:W4:Y:S01]  /*0080*/  S2R R0, SR_CTAID.X ;  /* 0x0000000000007919 */ /* 0x000f220000002500 */
[----:B------:R-:W5:Y:S01]  /*0090*/  S2R R7, SR_CTAID.Y ;  /* 0x0000000000077919 */ /* 0x000f620000002600 */
[----:B-1----:R-:W-:Y:S01]  /*00a0*/  ULEA UR4, UR5, UR4, 0x18 ;  /* 0x0000000405047291 */ /* 0x002fe2000f8ec0ff */
[----:B0-----:R-:W-:-:S02]  /*00b0*/  IMAD R5, R2, 0x10, R3 ;  /* 0x0000001002057824 */ /* 0x001fc400078e0203 */
[----:B----4-:R-:W-:-:S03]  /*00c0*/  IMAD R3, R0, 0x10, R3 ;  /* 0x0000001000037824 */ /* 0x010fc600078e0203 */
[C---:B------:R-:W-:Y:S02]  /*00d0*/  ISETP.GT.U32.AND P1, PT, R5.reuse, 0xff, PT ;  /* 0x000000ff0500780c */ /* 0x040fe40003f24070 */
[----:B------:R-:W-:Y:S01]  /*00e0*/  LEA R0, R5, UR4, 0x2 ;  /* 0x0000000405007c11 */ /* 0x000fe2000f8e10ff */
[----:B-----5:R-:W-:Y:S01]  /*00f0*/  IMAD R2, R7, 0x10, R2 ;  /* 0x0000001007027824 */ /* 0x020fe200078e0202 */
[----:B--2---:R-:W-:-:S04]  /*0100*/  ISETP.GE.AND P0, PT, R3, UR9, PT ;  /* 0x0000000903007c0c */ /* 0x004fc8000bf06270 */
[----:B------:R-:W-:-:S05]  /*0110*/  ISETP.GE.OR P0, PT, R2, UR8, P0 ;  /* 0x0000000802007c0c */ /* 0x000fca0008706670 */
[----:B------:R0:W-:Y:S01]  /*0120*/  @!P1 STS [R0], RZ ;  /* 0x000000ff00009388 */ /* 0x0001e20000000800 */
[----:B------:R-:W-:Y:S07]  /*0130*/  BAR.SYNC.DEFER_BLOCKING 0x0 ;  /* 0x0000000000007b1d */ /* 0x000fee0000010000 */
[----:B0--3--:R-:W-:Y:S05]  /*0140*/  @P0 BRA `(.L_x_42) ;  /* 0x00000000001c0947 */ /* 0x009fea0003800000 */
[----:B------:R-:W0:Y:S01]  /*0150*/  LDCU.64 UR10, c[0x0][0x380] ;  /* 0x00007000ff0a77ac */ /* 0x000e220008000a00 */
[----:B------:R-:W-:-:S05]  /*0160*/  IMAD R3, R2, UR9, R3 ;  /* 0x0000000902037c24 */ /* 0x000fca000f8e0203 */
[----:B0-----:R-:W-:-:S04]  /*0170*/  IADD3 R2, P0, PT, R3, UR10, RZ ;  /* 0x0000000a03027c10 */ /* 0x001fc8000ff1e0ff */
[----:B------:R-:W-:-:S05]  /*0180*/  LEA.HI.X.SX32 R3, R3, UR11, 0x1, P0 ;  /* 0x0000000b03037c11 */ /* 0x000fca00080f0eff */
[----:B------:R-:W2:Y:S02]  /*0190*/  LDG.E.U8 R2, desc[UR6][R2.64] ;  /* 0x0000000602027981 */ /* 0x000ea4000c1e1100 */
[----:B--2---:R-:W-:-:S05]  /*01a0*/  LEA R4, R2, UR4, 0x2 ;  /* 0x0000000402047c11 */ /* 0x004fca000f8e10ff */
[----:B------:R0:W-:Y:S02]  /*01b0*/  ATOMS.POPC.INC.32 RZ, [R4+URZ] ;  /* 0x0000000004ff7f8c */ /* 0x0001e4000d8000ff */
.L_x_42:
[----:B------:R-:W-:Y:S05]  /*01c0*/  BSYNC.RECONVERGENT B0 ;  /* 0x0000000000007941 */ /* 0x000fea0003800200 */
.L_x_41:
[----:B------:R-:W-:Y:S06]  /*01d0*/  BAR.SYNC.DEFER_BLOCKING 0x0 ;  /* 0x0000000000007b1d */ /* 0x000fec0000010000 */
[----:B------:R-:W-:Y:S05]  /*01e0*/  @P1 EXIT ;  /* 0x000000000000194d */ /* 0x000fea0003800000 */
[----:B------:R-:W1:Y:S01]  /*01f0*/  LDS R7, [R0] ;  /* 0x0000000000077984 */ /* 0x000e620000000800 */
[----:B------:R-:W2:Y:S02]  /*0200*/  LDC.64 R2, c[0x0][0x388] ;  /* 0x0000e200ff027b82 */ /* 0x000ea40000000a00 */
[----:B--2---:R-:W-:-:S05]  /*0210*/  IMAD.WIDE.U32 R2, R5, 0x4, R2 ;  /* 0x0000000405027825 */ /* 0x004fca00078e0002 */
[----:B-1----:R-:W-:Y:S01]  /*0220*/  REDG.E.ADD.STRONG.GPU desc[UR6][R2.64], R7 ;  /* 0x000000070200798e */ /* 0x002fe2000c12e106 */
[----:B------:R-:W-:Y:S05]  /*0230*/  EXIT ;  /* 0x000000000000794d */ /* 0x000fea0003800000 */
.L_x_43:
        /* <DEDUP_REMOVED lines=12> */
.L_x_57:


//--------------------- .text._Z15trash_histogramPhPiii --------------------------
	.section	.text._Z15trash_histogramPhPiii,"ax",@progbits
	.align	128
        .global         _Z15trash_histogramPhPiii
        .type           _Z15trash_histogramPhPiii,@function
        .size           _Z15trash_histogramPhPiii,(.L_x_58 - _Z15trash_histogramPhPiii)
        .other          _Z15trash_histogramPhPiii,@"STO_CUDA_ENTRY STV_DEFAULT"
_Z15trash_histogramPhPiii:
.text._Z15trash_histogramPhPiii:
[----:B------:R-:W-:Y:S01]  /*0000*/  LDC R1, c[0x0][0x37c] ;  /* 0x0000df00ff017b82 */ /* 0x000fe20000000800 */
[----:B------:R-:W0:Y:S01]  /*0010*/  S2R R3, SR_TID.X ;  /* 0x0000000000037919 */ /* 0x000e220000002100 */
[----:B------:R-:W1:Y:S01]  /*0020*/  LDCU.64 UR6, c[0x0][0x390] ;  /* 0x00007200ff0677ac */ /* 0x000e620008000a00 */
[----:B------:R-:W0:Y:S01]  /*0030*/  S2R R2, SR_CTAID.X ;  /* 0x0000000000027919 */ /* 0x000e220000002500 */
[----:B------:R-:W2:Y:S01]  /*0040*/  S2R R0, SR_TID.Y ;  /* 0x0000000000007919 */ /* 0x000ea20000002200 */
[----:B------:R-:W2:Y:S01]  /*0050*/  S2R R5, SR_CTAID.Y ;  /* 0x0000000000057919 */ /* 0x000ea20000002600 */
[----:B0-----:R-:W-:-:S05]  /*0060*/  IMAD R3, R2, 0x10, R3 ;  /* 0x0000001002037824 */ /* 0x001fca00078e0203 */
[----:B-1----:R-:W-:Y:S02]  /*0070*/  ISETP.GE.AND P0, PT, R3, UR7, PT ;  /* 0x0000000703007c0c */ /* 0x002fe4000bf06270 */
[----:B--2---:R-:W-:-:S04]  /*0080*/  LEA R0, R5, R0, 0x4 ;  /* 0x0000000005007211 */ /* 0x004fc800078e20ff */
[----:B------:R-:W-:-:S13]  /*0090*/  ISETP.GE.OR P0, PT, R0, UR6, P0 ;  /* 0x0000000600007c0c */ /* 0x000fda0008706670 */
[----:B------:R-:W-:Y:S05]  /*00a0*/  @P0 EXIT ;  /* 0x000000000000094d */ /* 0x000fea0003800000 */
[----:B------:R-:W0:Y:S01]  /*00b0*/  LDCU.64 UR8, c[0x0][0x380] ;  /* 0x00007000ff0877ac */ /* 0x000e220008000a00 */
[----:B------:R-:W-:Y:S02]  /*00c0*/  IMAD R0, R0, UR7, R3 ;  /* 0x0000000700007c24 */ /* 0x000fe4000f8e0203 */
[----:B------:R-:W1:Y:S01]  /*00d0*/  LDC.64 R2, c[0x0][0x388] ;  /* 0x0000e200ff027b82 */ /* 0x000e620000000a00 */
[----:B------:R-:W2:Y:S02]  /*00e0*/  LDCU.64 UR4, c[0x0][0x358] ;  /* 0x00006b00ff0477ac */ /* 0x000ea40008000a00 */
[----:B0-----:R-:W-:-:S04]  /*00f0*/  IADD3 R4, P0, PT, R0, UR8, RZ ;  /* 0x0000000800047c10 */ /* 0x001fc8000ff1e0ff */
[----:B------:R-:W-:-:S06]  /*0100*/  LEA.HI.X.SX32 R5, R0, UR9, 0x1, P0 ;  /* 0x0000000900057c11 */ /* 0x000fcc00080f0eff */
[----:B--2---:R-:W1:Y:S01]  /*0110*/  LDG.E.U8 R5, desc[UR4][R4.64] ;  /* 0x0000000404057981 */ /* 0x004e62000c1e1100 */
[----:B------:R-:W-:Y:S02]  /*0120*/  IMAD.MOV.U32 R7, RZ, RZ, 0x1 ;  /* 0x00000001ff077424 */ /* 0x000fe400078e00ff */
[----:B-1----:R-:W-:-:S05]  /*0130*/  IMAD.WIDE.U32 R2, R5, 0x4, R2 ;  /* 0x0000000405027825 */ /* 0x002fca00078e0002 */
[----:B------:R-:W-:Y:S01]  /*0140*/  REDG.E.ADD.STRONG.GPU desc[UR4][R2.64], R7 ;  /* 0x000000070200798e */ /* 0x000fe2000c12e104 */
[----:B------:R-:W-:Y:S05]  /*0150*/  EXIT ;  /* 0x000000000000794d */ /* 0x000fea0003800000 */
.L_x_44:
        /* <DEDUP_REMOVED lines=10> */
.L_x_58:


//--------------------- .text._Z9greyscalePfPhiii --------------------------
	.section	.text._Z9greyscalePfPhiii,"ax",@progbits
	.align	128
        .global         _Z9greyscalePfPhiii
        .type           _Z9greyscalePfPhiii,@function
        .size           _Z9greyscalePfPhiii,(.L_x_59 - _Z9greyscalePfPhiii)
        .other          _Z9greyscalePfPhiii,@"STO_CUDA_ENTRY STV_DEFAULT"
_Z9greyscalePfPhiii:
.text._Z9greyscalePfPhiii:
[----:B------:R-:W-:Y:S01]  /*0000*/  LDC R1, c[0x0][0x37c] ;  /* 0x0000df00ff017b82 */ /* 0x000fe20000000800 */
[----:B------:R-:W0:Y:S01]  /*0010*/  S2R R2, SR_TID.X ;  /* 0x0000000000027919 */ /* 0x000e220000002100 */
[----:B------:R-:W1:Y:S01]  /*0020*/  LDCU.64 UR4, c[0x0][0x390] ;  /* 0x00007200ff0477ac */ /* 0x000e620008000a00 */
[----:B------:R-:W0:Y:S01]  /*0030*/  S2R R5, SR_CTAID.X ;  /* 0x0000000000057919 */ /* 0x000e220000002500 */
[----:B------:R-:W2:Y:S01]  /*0040*/  S2R R3, SR_TID.Y ;  /* 0x0000000000037919 */ /* 0x000ea20000002200 */
[----:B------:R-:W2:Y:S01]  /*0050*/  S2R R4, SR_CTAID.Y ;  /* 0x0000000000047919 */ /* 0x000ea20000002600 */
[----:B0-----:R-:W-:-:S05]  /*0060*/  IMAD R0, R5, 0x10, R2 ;  /* 0x0000001005007824 */ /* 0x001fca00078e0202 */
[----:B-1----:R-:W-:Y:S01]  /*0070*/  ISETP.GE.AND P0, PT, R0, UR5, PT ;  /* 0x0000000500007c0c */ /* 0x002fe2000bf06270 */
[----:B--2---:R-:W-:-:S05]  /*0080*/  IMAD R5, R4, 0x10, R3 ;  /* 0x0000001004057824 */ /* 0x004fca00078e0203 */
[----:B------:R-:W-:-:S13]  /*0090*/  ISETP.GE.OR P0, PT, R5, UR4, P0 ;  /* 0x0000000405007c0c */ /* 0x000fda0008706670 */
[----:B------:R-:W-:Y:S05]  /*00a0*/  @P0 EXIT ;  /* 0x000000000000094d */ /* 0x000fea0003800000 */
[----:B------:R-:W0:Y:S01]  /*00b0*/  LDCU UR11, c[0x0][0x398] ;  /* 0x00007300ff0b77ac */ /* 0x000e220008000800 */
[----:B------:R-:W-:Y:S01]  /*00c0*/  IMAD R0, R5, UR5, R0 ;  /* 0x0000000505007c24 */ /* 0x000fe2000f8e0200 */
[----:B------:R-:W1:Y:S01]  /*00d0*/  LDCU.64 UR12, c[0x0][0x358] ;  /* 0x00006b00ff0c77ac */ /* 0x000e620008000a00 */
[----:B0-----:R-:W-:-:S09]  /*00e0*/  UISETP.GE.AND UP0, UPT, UR11, 0x1, UPT ;  /* 0x000000010b00788c */ /* 0x001fd2000bf06270 */
[----:B-1----:R-:W-:Y:S05]  /*00f0*/  BRA.U !UP0, `(.L_x_45) ;  /* 0x0000000908007547 */ /* 0x002fea000b800000 */
[----:B------:R-:W-:Y:S01]  /*0100*/  UISETP.GE.U32.AND UP1, UPT, UR11, 0x10, UPT ;  /* 0x000000100b00788c */ /* 0x000fe2000bf26070 */
[----:B------:R-:W-:Y:S01]  /*0110*/  LEA R5, R3, R2, 0x4 ;  /* 0x0000000203057211 */ /* 0x000fe200078e20ff */
[----:B------:R-:W-:Y:S02]  /*0120*/  ULOP3.LUT UR10, UR11, 0xf, URZ, 0xc0, !UPT ;  /* 0x0000000f0b0a7892 */ /* 0x000fe4000f8ec0ff */
[----:B------:R-:W-:Y:S01]  /*0130*/  IMAD R4, R0, UR11, RZ ;  /* 0x0000000b00047c24 */ /* 0x000fe2000f8e02ff */
[----:B------:R-:W-:Y:S01]  /*0140*/  UMOV UR4, URZ ;  /* 0x000000ff00047c82 */ /* 0x000fe20008000000 */
[----:B------:R-:W-:Y:S01]  /*0150*/  IMAD R5, R5, UR11, RZ ;  /* 0x0000000b05057c24 */ /* 0x000fe2000f8e02ff */
[----:B------:R-:W-:Y:S02]  /*0160*/  UISETP.NE.AND UP0, UPT, UR10, URZ, UPT ;  /* 0x000000ff0a00728c */ /* 0x000fe4000bf05270 */
[----:B------:R-:W-:Y:S09]  /*0170*/  BRA.U !UP1, `(.L_x_46) ;  /* 0x0000000109cc7547 */ /* 0x000ff2000b800000 */
[----:B------:R-:W0:Y:S01]  /*0180*/  S2UR UR6, SR_CgaCtaId ;  /* 0x00000000000679c3 */ /* 0x000e220000008800 */
[----:B------:R-:W1:Y:S01]  /*0190*/  LDCU.64 UR8, c[0x0][0x380] ;  /* 0x00007000ff0877ac */ /* 0x000e620008000a00 */
[----:B------:R-:W-:Y:S01]  /*01a0*/  IMAD.MOV.U32 R9, RZ, RZ, R4 ;  /* 0x000000ffff097224 */ /* 0x000fe200078e0004 */
[----:B------:R-:W-:Y:S01]  /*01b0*/  UMOV UR5, 0x400 ;  /* 0x0000040000057882 */ /* 0x000fe20000000000 */
[----:B------:R-:W-:Y:S02]  /*01c0*/  ULOP3.LUT UR4, UR11, 0x7ffffff0, URZ, 0xc0, !UPT ;  /* 0x7ffffff00b047892 */ /* 0x000fe4000f8ec0ff */
[----:B0-----:R-:W-:Y:S02]  /*01d0*/  ULEA UR5, UR6, UR5, 0x18 ;  /* 0x0000000506057291 */ /* 0x001fe4000f8ec0ff */
[----:B-1----:R-:W-:Y:S02]  /*01e0*/  UIADD3 UR6, UP1, UPT, UR8, 0x20, URZ ;  /* 0x0000002008067890 */ /* 0x002fe4000ff3e0ff */
[----:B------:R-:W-:-:S02]  /*01f0*/  UIADD3 UR8, UPT, UPT, -UR4, URZ, URZ ;  /* 0x000000ff04087290 */ /* 0x000fc4000fffe1ff */
[----:B------:R-:W-:Y:S01]  /*0200*/  LEA R6, R5, UR5, 0x2 ;  /* 0x0000000505067c11 */ /* 0x000fe2000f8e10ff */
[----:B------:R-:W-:-:S03]  /*0210*/  UIADD3.X UR7, UPT, UPT, URZ, UR9, URZ, UP1, !UPT ;  /* 0x00000009ff077290 */ /* 0x000fc60008ffe4ff */
[----:B------:R-:W-:-:S09]  /*0220*/  IADD3 R8, PT, PT, R6, 0x20, RZ ;  /* 0x0000002006087810 */ /* 0x000fd20007ffe0ff */
.L_x_47:
[----:B------:R-:W-:Y:S01]  /*0230*/  MOV R7, UR7 ;  /* 0x0000000700077c02 */ /* 0x000fe20008000f00 */
[----:B------:R-:W-:-:S04]  /*0240*/  IMAD.U32 R6, RZ, RZ, UR6 ;  /* 0x00000006ff067e24 */ /* 0x000fc8000f8e00ff */
[----:B------:R-:W-:-:S05]  /*0250*/  IMAD.WIDE R6, R9, 0x4, R6 ;  /* 0x0000000409067825 */ /* 0x000fca00078e0206 */
[----:B------:R-:W2:Y:S04]  /*0260*/  LDG.E R11, desc[UR12][R6.64+-0x20] ;  /* 0xffffe00c060b7981 */ /* 0x000ea8000c1e1900 */
[----:B------:R-:W3:Y:S04]  /*0270*/  LDG.E R13, desc[UR12][R6.64+-0x1c] ;  /* 0xffffe40c060d7981 */ /* 0x000ee8000c1e1900 */
[----:B------:R-:W4:Y:S04]  /*0280*/  LDG.E R15, desc[UR12][R6.64+-0x18] ;  /* 0xffffe80c060f7981 */ /* 0x000f28000c1e1900 */
[----:B------:R-:W5:Y:S04]  /*0290*/  LDG.E R17, desc[UR12][R6.64+-0x14] ;  /* 0xffffec0c06117981 */ /* 0x000f68000c1e1900 */
        /* <DEDUP_REMOVED lines=11> */
[----:B------:R-:W5:Y:S01]  /*0350*/  LDG.E R20, desc[UR12][R6.64+0x1c] ;  /* 0x00001c0c06147981 */ /* 0x000f62000c1e1900 */
[----:B------:R-:W-:Y:S01]  /*0360*/  UIADD3 UR8, UPT, UPT, UR8, 0x10, URZ ;  /* 0x0000001008087890 */ /* 0x000fe2000fffe0ff */
[----:B------:R-:W-:-:S03]  /*0370*/  VIADD R9, R9, 0x10 ;  /* 0x0000001009097836 */ /* 0x000fc60000000000 */
[----:B------:R-:W-:Y:S01]  /*0380*/  UISETP.NE.AND UP1, UPT, UR8, URZ, UPT ;  /* 0x000000ff0800728c */ /* 0x000fe2000bf25270 */
[----:B--2---:R-:W-:Y:S04]  /*0390*/  STS [R8+-0x20], R11 ;  /* 0xffffe00b08007388 */ /* 0x004fe80000000800 */
[----:B---3--:R-:W-:Y:S04]  /*03a0*/  STS [R8+-0x1c], R13 ;  /* 0xffffe40d08007388 */ /* 0x008fe80000000800 */
[----:B----4-:R-:W-:Y:S04]  /*03b0*/  STS [R8+-0x18], R15 ;  /* 0xffffe80f08007388 */ /* 0x010fe80000000800 */
[----:B-----5:R-:W-:Y:S04]  /*03c0*/  STS [R8+-0x14], R17 ;  /* 0xffffec1108007388 */ /* 0x020fe80000000800 */
[----:B------:R-:W-:Y:S04]  /*03d0*/  STS [R8+-0x10], R19 ;  /* 0xfffff01308007388 */ /* 0x000fe80000000800 */
[----:B------:R-:W-:Y:S04]  /*03e0*/  STS [R8+-0xc], R21 ;  /* 0xfffff41508007388 */ /* 0x000fe80000000800 */
[----:B------:R-:W-:Y:S04]  /*03f0*/  STS [R8+-0x8], R23 ;  /* 0xfffff81708007388 */ /* 0x000fe80000000800 */
[----:B------:R-:W-:Y:S04]  /*0400*/  STS [R8+-0x4], R25 ;  /* 0xfffffc1908007388 */ /* 0x000fe80000000800 */
[----:B------:R-:W-:Y:S04]  /*0410*/  STS [R8], R27 ;  /* 0x0000001b08007388 */ /* 0x000fe80000000800 */
[----:B------:R-:W-:Y:S04]  /*0420*/  STS [R8+0x4], R29 ;  /* 0x0000041d08007388 */ /* 0x000fe80000000800 */
[----:B------:R-:W-:Y:S04]  /*0430*/  STS [R8+0x8], R10 ;  /* 0x0000080a08007388 */ /* 0x000fe80000000800 */
[----:B------:R-:W-:Y:S04]  /*0440*/  STS [R8+0xc], R12 ;  /* 0x00000c0c08007388 */ /* 0x000fe80000000800 */
[----:B------:R-:W-:Y:S04]  /*0450*/  STS [R8+0x10], R14 ;  /* 0x0000100e08007388 */ /* 0x000fe80000000800 */
[----:B------:R-:W-:Y:S04]  /*0460*/  STS [R8+0x14], R16 ;  /* 0x0000141008007388 */ /* 0x000fe80000000800 */
[----:B------:R-:W-:Y:S04]  /*0470*/  STS [R8+0x18], R18 ;  /* 0x0000181208007388 */ /* 0x000fe80000000800 */
[----:B------:R0:W-:Y:S02]  /*0480*/  STS [R8+0x1c], R20 ;  /* 0x00001c1408007388 */ /* 0x0001e40000000800 */
[----:B0-----:R-:W-:Y:S01]  /*0490*/  IADD3 R8, PT, PT, R8, 0x40, RZ ;  /* 0x0000004008087810 */ /* 0x001fe20007ffe0ff */
[----:B------:R-:W-:Y:S06]  /*04a0*/  BRA.U UP1, `(.L_x_47) ;  /* 0xfffffffd01607547 */ /* 0x000fec000b83ffff */
.L_x_46:
[----:B------:R-:W-:Y:S05]  /*04b0*/  BRA.U !UP0, `(.L_x_45) ;  /* 0x0000000508107547 */ /* 0x000fea000b800000 */
[----:B------:R-:W-:Y:S02]  /*04c0*/  UISETP.GE.U32.AND UP0, UPT, UR10, 0x8, UPT ;  /* 0x000000080a00788c */ /* 0x000fe4000bf06070 */
[----:B------:R-:W-:-:S04]  /*04d0*/  ULOP3.LUT UR7, UR11, 0x7, URZ, 0xc0, !UPT ;  /* 0x000000070b077892 */ /* 0x000fc8000f8ec0ff */
[----:B------:R-:W-:-:S03]  /*04e0*/  UISETP.NE.AND UP1, UPT, UR7, URZ, UPT ;  /* 0x000000ff0700728c */ /* 0x000fc6000bf25270 */
[----:B------:R-:W-:Y:S08]  /*04f0*/  BRA.U !UP0, `(.L_x_48) ;  /* 0x0000000108647547 */ /* 0x000ff0000b800000 */
[----:B------:R-:W0:Y:S01]  /*0500*/  LDC.64 R6, c[0x0][0x380] ;  /* 0x0000e000ff067b82 */ /* 0x000e220000000a00 */
[----:B------:R-:W-:-:S04]  /*0510*/  VIADD R9, R4, UR4 ;  /* 0x0000000404097c36 */ /* 0x000fc80008000000 */
[----:B0-----:R-:W-:-:S05]  /*0520*/  IMAD.WIDE R6, R9, 0x4, R6 ;  /* 0x0000000409067825 */ /* 0x001fca00078e0206 */
[----:B------:R-:W2:Y:S04]  /*0530*/  LDG.E R8, desc[UR12][R6.64] ;  /* 0x0000000c06087981 */ /* 0x000ea8000c1e1900 */
[----:B------:R-:W3:Y:S04]  /*0540*/  LDG.E R10, desc[UR12][R6.64+0x4] ;  /* 0x0000040c060a7981 */ /* 0x000ee8000c1e1900 */
[----:B------:R-:W4:Y:S04]  /*0550*/  LDG.E R12, desc[UR12][R6.64+0x8] ;  /* 0x0000080c060c7981 */ /* 0x000f28000c1e1900 */
[----:B------:R-:W5:Y:S04]  /*0560*/  LDG.E R14, desc[UR12][R6.64+0xc] ;  /* 0x00000c0c060e7981 */ /* 0x000f68000c1e1900 */
[----:B------:R-:W5:Y:S04]  /*0570*/  LDG.E R16, desc[UR12][R6.64+0x10] ;  /* 0x0000100c06107981 */ /* 0x000f68000c1e1900 */
[----:B------:R-:W5:Y:S04]  /*0580*/  LDG.E R18, desc[UR12][R6.64+0x14] ;  /* 0x0000140c06127981 */ /* 0x000f68000c1e1900 */
[----:B------:R-:W5:Y:S04]  /*0590*/  LDG.E R20, desc[UR12][R6.64+0x18] ;  /* 0x0000180c06147981 */ /* 0x000f68000c1e1900 */
[----:B------:R-:W5:Y:S01]  /*05a0*/  LDG.E R22, desc[UR12][R6.64+0x1c] ;  /* 0x00001c0c06167981 */ /* 0x000f62000c1e1900 */
[----:B------:R-:W0:Y:S01]  /*05b0*/  S2UR UR6, SR_CgaCtaId ;  /* 0x00000000000679c3 */ /* 0x000e220000008800 */
[----:B------:R-:W-:Y:S01]  /*05c0*/  UMOV UR5, 0x400 ;  /* 0x0000040000057882 */ /* 0x000fe20000000000 */
[----:B------:R-:W-:Y:S01]  /*05d0*/  IADD3 R9, PT, PT, R5, UR4, RZ ;  /* 0x0000000405097c10 */ /* 0x000fe2000fffe0ff */
[----:B------:R-:W-:-:S02]  /*05e0*/  UIADD3 UR4, UPT, UPT, UR4, 0x8, URZ ;  /* 0x0000000804047890 */ /* 0x000fc4000fffe0ff */
[----:B0-----:R-:W-:-:S06]  /*05f0*/  ULEA UR5, UR6, UR5, 0x18 ;  /* 0x0000000506057291 */ /* 0x001fcc000f8ec0ff */
[----:B------:R-:W-:-:S05]  /*0600*/  LEA R9, R9, UR5, 0x2 ;  /* 0x0000000509097c11 */ /* 0x000fca000f8e10ff */
[----:B--2---:R0:W-:Y:S04]  /*0610*/  STS [R9], R8 ;  /* 0x0000000809007388 */ /* 0x0041e80000000800 */
[----:B---3--:R0:W-:Y:S04]  /*0620*/  STS [R9+0x4], R10 ;  /* 0x0000040a09007388 */ /* 0x0081e80000000800 */
[----:B----4-:R0:W-:Y:S04]  /*0630*/  STS [R9+0x8], R12 ;  /* 0x0000080c09007388 */ /* 0x0101e80000000800 */
[----:B-----5:R0:W-:Y:S04]  /*0640*/  STS [R9+0xc], R14 ;  /* 0x00000c0e09007388 */ /* 0x0201e80000000800 */
[----:B------:R0:W-:Y:S04]  /*0650*/  STS [R9+0x10], R16 ;  /* 0x0000101009007388 */ /* 0x0001e80000000800 */
[----:B------:R0:W-:Y:S04]  /*0660*/  STS [R9+0x14], R18 ;  /* 0x0000141209007388 */ /* 0x0001e80000000800 */
[----:B------:R0:W-:Y:S04]  /*0670*/  STS [R9+0x18], R20 ;  /* 0x0000181409007388 */ /* 0x0001e80000000800 */
[----:B------:R0:W-:Y:S02]  /*0680*/  STS [R9+0x1c], R22 ;  /* 0x00001c1609007388 */ /* 0x0001e40000000800 */
.L_x_48:
[----:B------:R-:W-:Y:S05]  /*0690*/  BRA.U !UP1, `(.L_x_45) ;  /* 0x0000000109987547 */ /* 0x000fea000b800000 */
[----:B------:R-:W-:Y:S02]  /*06a0*/  UISETP.GE.U32.AND UP0, UPT, UR7, 0x4, UPT ;  /* 0x000000040700788c */ /* 0x000fe4000bf06070 */
[----:B------:R-:W-:-:S04]  /*06b0*/  ULOP3.LUT UR5, UR11, 0x3, URZ, 0xc0, !UPT ;  /* 0x000000030b057892 */ /* 0x000fc8000f8ec0ff */
[----:B------:R-:W-:-:S03]  /*06c0*/  UISETP.NE.AND UP1, UPT, UR5, URZ, UPT ;  /* 0x000000ff0500728c */ /* 0x000fc6000bf25270 */
[----:B------:R-:W-:Y:S08]  /*06d0*/  BRA.U !UP0, `(.L_x_49) ;  /* 0x0000000108447547 */ /* 0x000ff0000b800000 */
[----:B------:R-:W1:Y:S01]  /*06e0*/  LDC.64 R6, c[0x0][0x380] ;  /* 0x0000e000ff067b82 */ /* 0x000e620000000a00 */
[----:B0-----:R-:W-:-:S04]  /*06f0*/  VIADD R9, R4, UR4 ;  /* 0x0000000404097c36 */ /* 0x001fc80008000000 */
[----:B-1----:R-:W-:-:S05]  /*0700*/  IMAD.WIDE R6, R9, 0x4, R6 ;  /* 0x0000000409067825 */ /* 0x002fca00078e0206 */
[----:B------:R-:W2:Y:S04]  /*0710*/  LDG.E R8, desc[UR12][R6.64] ;  /* 0x0000000c06087981 */ /* 0x000ea8000c1e1900 */
[----:B------:R-:W3:Y:S04]  /*0720*/  LDG.E R10, desc[UR12][R6.64+0x4] ;  /* 0x0000040c060a7981 */ /* 0x000ee8000c1e1900 */
[----:B------:R-:W4:Y:S04]  /*0730*/  LDG.E R12, desc[UR12][R6.64+0x8] ;  /* 0x0000080c060c7981 */ /* 0x000f28000c1e1900 */
        /* <DEDUP_REMOVED lines=10> */
[----:B-----5:R1:W-:Y:S02]  /*07e0*/  STS [R9+0xc], R14 ;  /* 0x00000c0e09007388 */ /* 0x0203e40000000800 */
.L_x_49:
[----:B------:R-:W-:Y:S05]  /*07f0*/  BRA.U !UP1, `(.L_x_45) ;  /* 0x0000000109407547 */ /* 0x000fea000b800000 */
[----:B------:R-:W2:Y:S01]  /*0800*/  S2UR UR7, SR_CgaCtaId ;  /* 0x00000000000779c3 */ /* 0x000ea20000008800 */
[----:B------:R-:W-:Y:S01]  /*0810*/  UMOV UR6, 0x400 ;  /* 0x0000040000067882 */ /* 0x000fe20000000000 */
[----:B------:R-:W-:Y:S01]  /*0820*/  VIADD R5, R5, UR4 ;  /* 0x0000000405057c36 */ /* 0x000fe20008000000 */
[----:B01----:R-:W-:Y:S01]  /*0830*/  IADD3 R9, PT, PT, R4, UR4, RZ ;  /* 0x0000000404097c10 */ /* 0x003fe2000fffe0ff */
[----:B------:R-:W-:-:S04]  /*0840*/  UIADD3 UR5, UPT, UPT, -UR5, URZ, URZ ;  /* 0x000000ff05057290 */ /* 0x000fc8000fffe1ff */
[----:B------:R-:W0:Y:S01]  /*0850*/  LDC.64 R6, c[0x0][0x380] ;  /* 0x0000e000ff067b82 */ /* 0x000e220000000a00 */
[----:B--2---:R-:W-:-:S06]  /*0860*/  ULEA UR6, UR7, UR6, 0x18 ;  /* 0x0000000607067291 */ /* 0x004fcc000f8ec0ff */
[----:B------:R-:W-:-:S07]  /*0870*/  LEA R8, R5, UR6, 0x2 ;  /* 0x0000000605087c11 */ /* 0x000fce000f8e10ff */
.L_x_50:
[----:B0-----:R-:W-:-:S06]  /*0880*/  IMAD.WIDE R4, R9, 0x4, R6 ;  /* 0x0000000409047825 */ /* 0x001fcc00078e0206 */
[----:B------:R-:W2:Y:S01]  /*0890*/  LDG.E R5, desc[UR12][R4.64] ;  /* 0x0000000c04057981 */ /* 0x000ea2000c1e1900 */
[----:B------:R-:W-:Y:S01]  /*08a0*/  UIADD3 UR5, UPT, UPT, UR5, 0x1, URZ ;  /* 0x0000000105057890 */ /* 0x000fe2000fffe0ff */
[----:B------:R-:W-:-:S03]  /*08b0*/  VIADD R9, R9, 0x1 ;  /* 0x0000000109097836 */ /* 0x000fc60000000000 */
[----:B------:R-:W-:Y:S01]  /*08c0*/  UISETP.NE.AND UP0, UPT, UR5, URZ, UPT ;  /* 0x000000ff0500728c */ /* 0x000fe2000bf05270 */
[----:B--2---:R0:W-:Y:S02]  /*08d0*/  STS [R8], R5 ;  /* 0x0000000508007388 */ /* 0x0041e40000000800 */
[----:B0-----:R-:W-:-:S06]  /*08e0*/  IADD3 R8, PT, PT, R8, 0x4, RZ ;  /* 0x0000000408087810 */ /* 0x001fcc0007ffe0ff */
[----:B------:R-:W-:Y:S05]  /*08f0*/  BRA.U UP0, `(.L_x_50) ;  /* 0xfffffffd00e07547 */ /* 0x000fea000b83ffff */
.L_x_45:
[----:B------:R-:W2:Y:S01]  /*0900*/  S2UR UR5, SR_CgaCtaId ;  /* 0x00000000000579c3 */ /* 0x000ea20000008800 */
[----:B------:R-:W-:Y:S01]  /*0910*/  LEA R2, R3, R2, 0x4 ;  /* 0x0000000203027211 */ /* 0x000fe200078e20ff */
[----:B------:R-:W-:Y:S01]  /*0920*/  UMOV UR4, 0x400 ;  /* 0x0000040000047882 */ /* 0x000fe20000000000 */
[----:B------:R-:W3:Y:S03]  /*0930*/  LDCU.64 UR6, c[0x0][0x388] ;  /* 0x00007100ff0677ac */ /* 0x000ee60008000a00 */
[----:B------:R-:W-:Y:S01]  /*0940*/  IMAD R2, R2, UR11, RZ ;  /* 0x0000000b02027c24 */ /* 0x000fe2000f8e02ff */
[----:B--2---:R-:W-:-:S03]  /*0950*/  ULEA UR4, UR5, UR4, 0x18 ;  /* 0x0000000405047291 */ /* 0x004fc6000f8ec0ff */
[----:B------:R-:W-:-:S03]  /*0960*/  UMOV UR5, 0x3fe6b851 ;  /* 0x3fe6b85100057882 */ /* 0x000fc60000000000 */
[----:B------:R-:W-:Y:S01]  /*0970*/  LEA R7, R2, UR4, 0x2 ;  /* 0x0000000402077c11 */ /* 0x000fe2000f8e10ff */
[----:B------:R-:W-:-:S04]  /*0980*/  UMOV UR4, 0xeb851eb8 ;  /* 0xeb851eb800047882 */ /* 0x000fc80000000000 */
[----:B------:R-:W2:Y:S04]  /*0990*/  LDS R3, [R7+0x4] ;  /* 0x0000040007037984 */ /* 0x000ea80000000800 */
[----:B------:R-:W0:Y:S04]  /*09a0*/  LDS R2, [R7] ;  /* 0x0000000007027984 */ /* 0x000e280000000800 */
[----:B------:R-:W4:Y:S01]  /*09b0*/  LDS R4, [R7+0x8] ;  /* 0x0000080007047984 */ /* 0x000f220000000800 */
[----:B--2---:R-:W-:Y:S01]  /*09c0*/  FMUL R6, R3, 255 ;  /* 0x437f000003067820 */ /* 0x004fe20000400000 */
[----:B01----:R-:W-:-:S05]  /*09d0*/  FMUL R8, R2, 255 ;  /* 0x437f000002087820 */ /* 0x003fca0000400000 */
[----:B------:R-:W0:Y:S01]  /*09e0*/  F2I.U32.TRUNC.NTZ R6, R6 ;  /* 0x0000000600067305 */ /* 0x000e22000020f000 */
[----:B----4-:R-:W-:-:S07]  /*09f0*/  FMUL R11, R4, 255 ;  /* 0x437f0000040b7820 */ /* 0x010fce0000400000 */
[----:B------:R-:W1:Y:S01]  /*0a00*/  F2I.U32.TRUNC.NTZ R8, R8 ;  /* 0x0000000800087305 */ /* 0x000e62000020f000 */
[----:B0-----:R-:W-:-:S07]  /*0a10*/  LOP3.LUT R10, R6, 0xff, RZ, 0xc0, !PT ;  /* 0x000000ff060a7812 */ /* 0x001fce00078ec0ff */
[----:B------:R-:W0:Y:S01]  /*0a20*/  F2I.U32.TRUNC.NTZ R11, R11 ;  /* 0x0000000b000b7305 */ /* 0x000e22000020f000 */
[----:B-1----:R-:W-:-:S07]  /*0a30*/  LOP3.LUT R9, R8, 0xff, RZ, 0xc0, !PT ;  /* 0x000000ff08097812 */ /* 0x002fce00078ec0ff */
[----:B------:R-:W1:Y:S01]  /*0a40*/  I2F.F64.U16 R4, R10 ;  /* 0x0000000a00047312 */ /* 0x000e620000101800 */
[----:B0-----:R-:W-:-:S07]  /*0a50*/  LOP3.LUT R7, R11, 0xff, RZ, 0xc0, !PT ;  /* 0x000000ff0b077812 */ /* 0x001fce00078ec0ff */
[----:B------:R-:W0:Y:S01]  /*0a60*/  I2F.F64.U16 R2, R9 ;  /* 0x0000000900027312 */ /* 0x000e220000101800 */
[----:B-1----:R-:W-:-:S07]  /*0a70*/  DMUL R4, R4, UR4 ;  /* 0x0000000404047c28 */ /* 0x002fce0008000000 */
[----:B------:R-:W1:Y:S01]  /*0a80*/  I2F.F64.U16 R6, R7 ;  /* 0x0000000700067312 */ /* 0x000e620000101800 */
[----:B------:R-:W-:Y:S01]  /*0a90*/  UMOV UR4, 0xae147ae1 ;  /* 0xae147ae100047882 */ /* 0x000fe20000000000 */
[----:B------:R-:W-:Y:S02]  /*0aa0*/  UMOV UR5, 0x3fcae147 ;  /* 0x3fcae14700057882 */ /* 0x000fe40000000000 */
[----:B0-----:R-:W-:Y:S01]  /*0ab0*/  DFMA R2, R2, UR4, R4 ;  /* 0x0000000402027c2b */ /* 0x001fe20008000004 */
[----:B------:R-:W-:Y:S01]  /*0ac0*/  UMOV UR4, 0x1eb851ec ;  /* 0x1eb851ec00047882 */ /* 0x000fe20000000000 */
[----:B------:R-:W-:Y:S01]  /*0ad0*/  UMOV UR5, 0x3fb1eb85 ;  /* 0x3fb1eb8500057882 */ /* 0x000fe20000000000 */
[----:B---3--:R-:W-:-:S04]  /*0ae0*/  IADD3 R4, P0, PT, R0, UR6, RZ ;  /* 0x0000000600047c10 */ /* 0x008fc8000ff1e0ff */
[----:B------:R-:W-:Y:S01]  /*0af0*/  LEA.HI.X.SX32 R5, R0, UR7, 0x1, P0 ;  /* 0x0000000700057c11 */ /* 0x000fe200080f0eff */
[----:B-1----:R-:W-:-:S10]  /*0b00*/  DFMA R2, R6, UR4, R2 ;  /* 0x0000000406027c2b */ /* 0x002fd40008000002 */
[----:B------:R-:W0:Y:S02]  /*0b10*/  F2I.U32.F64.TRUNC R3, R2 ;  /* 0x0000000200037311 */ /* 0x000e24000030d000 */
[----:B0-----:R-:W-:Y:S01]  /*0b20*/  STG.E.U8 desc[UR12][R4.64], R3 ;  /* 0x0000000304007986 */ /* 0x001fe2000c10110c */
[----:B------:R-:W-:Y:S05]  /*0b30*/  EXIT ;  /* 0x000000000000794d */ /* 0x000fea0003800000 */
.L_x_51:
        /* <DEDUP_REMOVED lines=12> */
.L_x_59:


//--------------------- .nv.shared.reserved.0     --------------------------
	.section	.nv.shared.reserved.0,"aw",@nobits
	.weak		__nv_reservedSMEM_offset_0_alias
	.size		__nv_reservedSMEM_offset_0_alias, 0, 64
	.other		__nv_reservedSMEM_offset_0_alias,@"STO_CUDA_RESERVED_SHARED STV_DEFAULT"
__nv_reservedSMEM_offset_0_alias:
	.zero		0
	.zero		64


//--------------------- .nv.shared._Z3CDFPiPfii   --------------------------
	.section	.nv.shared._Z3CDFPiPfii,"aw",@nobits
	.sectionflags	@""
	.align	4
.nv.shared._Z3CDFPiPfii:
	.zero		2048


//--------------------- .nv.shared._Z9histogramPhPiii --------------------------
	.section	.nv.shared._Z9histogramPhPiii,"aw",@nobits
	.sectionflags	@""
	.align	4
.nv.shared._Z9histogramPhPiii:
	.zero		2048


//--------------------- .nv.shared._Z9greyscalePfPhiii --------------------------
	.section	.nv.shared._Z9greyscalePfPhiii,"aw",@nobits
	.sectionflags	@""
	.align	4
.nv.shared._Z9greyscalePfPhiii:
	.zero		4096


//--------------------- .nv.constant0._Z12equalizationPfS_S_ii --------------------------
	.section	.nv.constant0._Z12equalizationPfS_S_ii,"a",@progbits
	.sectionflags	@""
	.align	4
.nv.constant0._Z12equalizationPfS_S_ii:
	.zero		928


//--------------------- .nv.constant0._Z3CDFPiPfii --------------------------
	.section	.nv.constant0._Z3CDFPiPfii,"a",@progbits
	.sectionflags	@""
	.align	4
.nv.constant0._Z3CDFPiPfii:
	.zero		920


//--------------------- .nv.constant0._Z9histogramPhPiii --------------------------
	.section	.nv.constant0._Z9histogramPhPiii,"a",@progbits
	.sectionflags	@""
	.align	4
.nv.constant0._Z9histogramPhPiii:
	.zero		920


//--------------------- .nv.constant0._Z15trash_histogramPhPiii --------------------------
	.section	.nv.constant0._Z15trash_histogramPhPiii,"a",@progbits
	.sectionflags	@""
	.align	4
.nv.constant0._Z15trash_histogramPhPiii:
	.zero		920


//--------------------- .nv.constant0._Z9greyscalePfPhiii --------------------------
	.section	.nv.constant0._Z9greyscalePfPhiii,"a",@progbits
	.sectionflags	@""
	.align	4
.nv.constant0._Z9greyscalePfPhiii:
	.zero		924


//--------------------- SYMBOLS --------------------------

	.type		.nv.reservedSmem.offset0,@object
	.size		.nv.reservedSmem.offset0,0x4
	.type		.nv.reservedSmem.cap,@object
	.size		.nv.reservedSmem.cap,0x4
